//
// Generated by NVIDIA NVVM Compiler
//
// Compiler Build ID: CL-36424714
// Cuda compilation tools, release 13.0, V13.0.88
// Based on NVVM 20.0.0
//

.version 9.0
.target sm_100
.address_size 64

	// .globl	lpc_batch_f32
.func  (.param .align 16 .b8 func_retval0[16]) __internal_trig_reduction_slowpathd
(
	.param .b64 __internal_trig_reduction_slowpathd_param_0
)
;
.global .align 8 .b8 __cudart_i2opi_d[144] = {8, 93, 141, 31, 177, 95, 251, 107, 234, 146, 82, 138, 247, 57, 7, 61, 123, 241, 229, 235, 199, 186, 39, 117, 45, 234, 95, 158, 102, 63, 70, 79, 183, 9, 203, 39, 207, 126, 54, 109, 31, 109, 10, 90, 139, 17, 47, 239, 15, 152, 5, 222, 255, 151, 248, 31, 59, 40, 249, 189, 139, 95, 132, 156, 244, 57, 83, 131, 57, 214, 145, 57, 65, 126, 95, 180, 38, 112, 156, 233, 132, 68, 187, 46, 245, 53, 130, 232, 62, 167, 41, 177, 28, 235, 29, 254, 28, 146, 209, 9, 234, 46, 73, 6, 224, 210, 77, 66, 58, 110, 36, 183, 97, 197, 187, 222, 171, 99, 81, 254, 65, 144, 67, 60, 153, 149, 98, 219, 192, 221, 52, 245, 209, 87, 39, 252, 41, 21, 68, 78, 110, 131, 249, 162};
.global .align 16 .b8 __cudart_sin_cos_coeffs[128] = {70, 210, 176, 44, 241, 229, 90, 190, 146, 227, 172, 105, 227, 29, 199, 62, 161, 98, 219, 25, 160, 1, 42, 191, 24, 8, 17, 17, 17, 17, 129, 63, 84, 85, 85, 85, 85, 85, 197, 191, 0, 0, 0, 0, 0, 0, 0, 0, 0, 0, 0, 0, 0, 0, 0, 0, 100, 129, 253, 32, 131, 255, 168, 189, 40, 133, 239, 193, 167, 238, 33, 62, 217, 230, 6, 142, 79, 126, 146, 190, 233, 188, 221, 25, 160, 1, 250, 62, 71, 93, 193, 22, 108, 193, 86, 191, 81, 85, 85, 85, 85, 85, 165, 63, 0, 0, 0, 0, 0, 0, 224, 191, 0, 0, 0, 0, 0, 0, 240, 63};

.visible .entry lpc_batch_f32(
	.param .u64 .ptr .align 1 lpc_batch_f32_param_0,
	.param .u64 .ptr .align 1 lpc_batch_f32_param_1,
	.param .u64 .ptr .align 1 lpc_batch_f32_param_2,
	.param .u64 .ptr .align 1 lpc_batch_f32_param_3,
	.param .u32 lpc_batch_f32_param_4,
	.param .u64 .ptr .align 1 lpc_batch_f32_param_5,
	.param .u64 .ptr .align 1 lpc_batch_f32_param_6,
	.param .u64 .ptr .align 1 lpc_batch_f32_param_7,
	.param .u64 .ptr .align 1 lpc_batch_f32_param_8,
	.param .u32 lpc_batch_f32_param_9,
	.param .u32 lpc_batch_f32_param_10,
	.param .u32 lpc_batch_f32_param_11,
	.param .u32 lpc_batch_f32_param_12,
	.param .u64 .ptr .align 1 lpc_batch_f32_param_13,
	.param .u64 .ptr .align 1 lpc_batch_f32_param_14,
	.param .u64 .ptr .align 1 lpc_batch_f32_param_15,
	.param .u64 .ptr .align 1 lpc_batch_f32_param_16
)
{
	.reg .pred 	%p<84>;
	.reg .b32 	%r<200>;
	.reg .b32 	%f<50>;
	.reg .b64 	%rd<210>;
	.reg .b64 	%fd<213>;

	ld.param.u64 	%rd42, [lpc_batch_f32_param_0];
	ld.param.u64 	%rd43, [lpc_batch_f32_param_1];
	ld.param.u64 	%rd44, [lpc_batch_f32_param_3];
	ld.param.u32 	%r98, [lpc_batch_f32_param_4];
	ld.param.u64 	%rd39, [lpc_batch_f32_param_5];
	ld.param.u64 	%rd45, [lpc_batch_f32_param_6];
	ld.param.u64 	%rd46, [lpc_batch_f32_param_8];
	ld.param.u32 	%r99, [lpc_batch_f32_param_9];
	ld.param.u32 	%r100, [lpc_batch_f32_param_10];
	ld.param.u32 	%r101, [lpc_batch_f32_param_11];
	ld.param.u32 	%r102, [lpc_batch_f32_param_12];
	ld.param.u64 	%rd47, [lpc_batch_f32_param_14];
	ld.param.u64 	%rd48, [lpc_batch_f32_param_15];
	ld.param.u64 	%rd49, [lpc_batch_f32_param_16];
	cvta.to.global.u64 	%rd1, %rd49;
	cvta.to.global.u64 	%rd2, %rd48;
	cvta.to.global.u64 	%rd3, %rd43;
	cvta.to.global.u64 	%rd4, %rd42;
	cvta.to.global.u64 	%rd5, %rd39;
	cvta.to.global.u64 	%rd6, %rd47;
	cvta.to.global.u64 	%rd7, %rd44;
	cvta.to.global.u64 	%rd8, %rd45;
	cvta.to.global.u64 	%rd9, %rd46;
	mov.u32 	%r103, %ctaid.x;
	mov.u32 	%r104, %ntid.x;
	mov.u32 	%r105, %tid.x;
	mad.lo.s32 	%r1, %r103, %r104, %r105;
	mov.u32 	%r106, %nctaid.x;
	mul.lo.s32 	%r2, %r104, %r106;
	setp.ge.s32 	%p2, %r1, %r99;
	@%p2 bra 	$L__BB0_106;
	ld.param.u64 	%rd205, [lpc_batch_f32_param_13];
	min.s32 	%r3, %r100, %r98;
	setp.ge.s32 	%p3, %r100, %r98;
	add.s32 	%r4, %r100, 1;
	setp.ne.s32 	%p4, %r101, 0;
	setp.ne.s64 	%p5, %rd205, 0;
	and.pred  	%p1, %p4, %p5;
	@%p3 bra 	$L__BB0_95;
	mul.wide.s32 	%rd68, %r100, 4;
	add.s64 	%rd10, %rd7, %rd68;
	add.s64 	%rd11, %rd5, %rd68;
	add.s64 	%rd12, %rd4, %rd68;
	add.s64 	%rd13, %rd3, %rd68;
	setp.ge.s32 	%p13, %r4, %r98;
	@%p13 bra 	$L__BB0_46;
	cvt.rn.f64.s32 	%fd1, %r102;
	and.b32  	%r5, %r3, 7;
	ld.global.nc.f32 	%f1, [%rd10];
	mov.f64 	%fd59, 0d0000000000000000;
	mov.f64 	%fd60, 0d7FF0000000000000;
	mul.rn.f64 	%fd2, %fd60, %fd59;
	mul.wide.s32 	%rd14, %r98, 4;
	cvt.f64.f32 	%fd63, %f1;
	not.pred 	%p67, %p1;
$L__BB0_4:
	ld.param.u64 	%rd204, [lpc_batch_f32_param_7];
	setp.gt.s32 	%p47, %r3, 0;
	cvt.s64.s32 	%rd15, %r1;
	mul.wide.s32 	%rd143, %r1, %r98;
	shl.b64 	%rd144, %rd143, 2;
	add.s64 	%rd16, %rd6, %rd144;
	add.s64 	%rd17, %rd2, %rd144;
	add.s64 	%rd18, %rd1, %rd144;
	mul.wide.s32 	%rd145, %r1, 4;
	add.s64 	%rd146, %rd9, %rd145;
	ld.global.nc.f32 	%f32, [%rd146];
	cvt.f64.f32 	%fd3, %f32;
	add.s64 	%rd147, %rd8, %rd145;
	ld.global.nc.u32 	%r7, [%rd147];
	cvta.to.global.u64 	%rd148, %rd204;
	add.s64 	%rd149, %rd148, %rd145;
	ld.global.nc.f32 	%f2, [%rd149];
	@%p47 bra 	$L__BB0_35;
$L__BB0_5:
	setp.eq.s64 	%p56, %rd39, 0;
	mul.wide.s32 	%rd166, %r100, 4;
	add.s64 	%rd167, %rd16, %rd166;
	st.global.f32 	[%rd167], %f1;
	@%p56 bra 	$L__BB0_7;
	ld.global.nc.f32 	%f46, [%rd11];
	bra.uni 	$L__BB0_8;
$L__BB0_7:
	ld.global.nc.f32 	%f33, [%rd12];
	ld.global.nc.f32 	%f34, [%rd13];
	sub.f32 	%f46, %f33, %f34;
$L__BB0_8:
	setp.ne.s32 	%p57, %r101, 0;
	setp.eq.s32 	%p58, %r101, 0;
	cvt.f64.f32 	%fd205, %f46;
	mul.f64 	%fd62, %fd3, %fd205;
	add.f64 	%fd64, %fd62, %fd63;
	cvt.rn.f32.f64 	%f35, %fd64;
	add.s64 	%rd169, %rd17, %rd166;
	st.global.f32 	[%rd169], %f35;
	sub.f64 	%fd65, %fd63, %fd62;
	cvt.rn.f32.f64 	%f36, %fd65;
	add.s64 	%rd170, %rd18, %rd166;
	st.global.f32 	[%rd170], %f36;
	selp.b32 	%r177, %r7, 0, %p58;
	mov.f64 	%fd210, 0d0000000000000000;
	@%p57 bra 	$L__BB0_17;
	max.s32 	%r144, %r7, 1;
	cvt.rn.f64.u32 	%fd66, %r144;
	mov.f64 	%fd67, 0d401921FB54442D18;
	div.rn.f64 	%fd5, %fd67, %fd66;
	setp.eq.f64 	%p59, %fd5, 0d7FF0000000000000;
	mov.b32 	%r168, 0;
	mov.f64 	%fd201, %fd2;
	@%p59 bra 	$L__BB0_12;
	mul.f64 	%fd68, %fd5, 0d3FE45F306DC9C883;
	cvt.rni.s32.f64 	%r168, %fd68;
	cvt.rn.f64.s32 	%fd69, %r168;
	fma.rn.f64 	%fd70, %fd69, 0dBFF921FB54442D18, %fd5;
	fma.rn.f64 	%fd71, %fd69, 0dBC91A62633145C00, %fd70;
	fma.rn.f64 	%fd201, %fd69, 0dB97B839A252049C0, %fd71;
	setp.ltu.f64 	%p60, %fd5, 0d41E0000000000000;
	@%p60 bra 	$L__BB0_12;
	{ // callseq 1, 0
	.param .b64 param0;
	st.param.f64 	[param0], %fd5;
	.param .align 16 .b8 retval0[16];
	call.uni (retval0), 
	__internal_trig_reduction_slowpathd, 
	(
	param0
	);
	ld.param.f64 	%fd201, [retval0];
	ld.param.b32 	%r168, [retval0+8];
	} // callseq 1
$L__BB0_12:
	shl.b32 	%r147, %r168, 6;
	cvt.u64.u32 	%rd171, %r147;
	and.b64  	%rd172, %rd171, 64;
	mov.u64 	%rd173, __cudart_sin_cos_coeffs;
	add.s64 	%rd174, %rd173, %rd172;
	mul.rn.f64 	%fd73, %fd201, %fd201;
	and.b32  	%r148, %r168, 1;
	setp.eq.b32 	%p62, %r148, 1;
	selp.f64 	%fd74, 0dBDA8FF8320FD8164, 0d3DE5DB65F9785EBA, %p62;
	ld.global.nc.v2.f64 	{%fd75, %fd76}, [%rd174];
	fma.rn.f64 	%fd77, %fd74, %fd73, %fd75;
	fma.rn.f64 	%fd78, %fd77, %fd73, %fd76;
	ld.global.nc.v2.f64 	{%fd79, %fd80}, [%rd174+16];
	fma.rn.f64 	%fd81, %fd78, %fd73, %fd79;
	fma.rn.f64 	%fd82, %fd81, %fd73, %fd80;
	ld.global.nc.v2.f64 	{%fd83, %fd84}, [%rd174+32];
	fma.rn.f64 	%fd85, %fd82, %fd73, %fd83;
	fma.rn.f64 	%fd86, %fd85, %fd73, %fd84;
	fma.rn.f64 	%fd87, %fd86, %fd201, %fd201;
	fma.rn.f64 	%fd88, %fd86, %fd73, 0d3FF0000000000000;
	selp.f64 	%fd89, %fd88, %fd87, %p62;
	and.b32  	%r149, %r168, 2;
	setp.eq.s32 	%p63, %r149, 0;
	mov.f64 	%fd90, 0d0000000000000000;
	sub.f64 	%fd91, %fd90, %fd89;
	selp.f64 	%fd9, %fd89, %fd91, %p63;
	mov.b32 	%r170, 1;
	mov.f64 	%fd203, %fd2;
	@%p59 bra 	$L__BB0_16;
	mul.f64 	%fd92, %fd5, 0d3FE45F306DC9C883;
	cvt.rni.s32.f64 	%r169, %fd92;
	cvt.rn.f64.s32 	%fd93, %r169;
	fma.rn.f64 	%fd94, %fd93, 0dBFF921FB54442D18, %fd5;
	fma.rn.f64 	%fd95, %fd93, 0dBC91A62633145C00, %fd94;
	fma.rn.f64 	%fd203, %fd93, 0dB97B839A252049C0, %fd95;
	setp.ltu.f64 	%p64, %fd5, 0d41E0000000000000;
	@%p64 bra 	$L__BB0_15;
	{ // callseq 2, 0
	.param .b64 param0;
	st.param.f64 	[param0], %fd5;
	.param .align 16 .b8 retval0[16];
	call.uni (retval0), 
	__internal_trig_reduction_slowpathd, 
	(
	param0
	);
	ld.param.f64 	%fd203, [retval0];
	ld.param.b32 	%r169, [retval0+8];
	} // callseq 2
$L__BB0_15:
	add.s32 	%r170, %r169, 1;
$L__BB0_16:
	shl.b32 	%r151, %r170, 6;
	cvt.u64.u32 	%rd175, %r151;
	and.b64  	%rd176, %rd175, 64;
	add.s64 	%rd178, %rd173, %rd176;
	mul.rn.f64 	%fd97, %fd203, %fd203;
	and.b32  	%r152, %r170, 1;
	setp.eq.b32 	%p65, %r152, 1;
	selp.f64 	%fd98, 0dBDA8FF8320FD8164, 0d3DE5DB65F9785EBA, %p65;
	ld.global.nc.v2.f64 	{%fd99, %fd100}, [%rd178];
	fma.rn.f64 	%fd101, %fd98, %fd97, %fd99;
	fma.rn.f64 	%fd102, %fd101, %fd97, %fd100;
	ld.global.nc.v2.f64 	{%fd103, %fd104}, [%rd178+16];
	fma.rn.f64 	%fd105, %fd102, %fd97, %fd103;
	fma.rn.f64 	%fd106, %fd105, %fd97, %fd104;
	ld.global.nc.v2.f64 	{%fd107, %fd108}, [%rd178+32];
	fma.rn.f64 	%fd109, %fd106, %fd97, %fd107;
	fma.rn.f64 	%fd110, %fd109, %fd97, %fd108;
	fma.rn.f64 	%fd111, %fd110, %fd203, %fd203;
	fma.rn.f64 	%fd112, %fd110, %fd97, 0d3FF0000000000000;
	selp.f64 	%fd113, %fd112, %fd111, %p65;
	and.b32  	%r153, %r170, 2;
	setp.eq.s32 	%p66, %r153, 0;
	mov.f64 	%fd114, 0d0000000000000000;
	sub.f64 	%fd115, %fd114, %fd113;
	selp.f64 	%fd116, %fd113, %fd115, %p66;
	mov.f64 	%fd117, 0d3FF0000000000000;
	sub.f64 	%fd118, %fd117, %fd9;
	div.rn.f64 	%fd210, %fd118, %fd116;
$L__BB0_17:
	mov.f32 	%f47, %f1;
	mov.f32 	%f48, %f1;
	mov.u32 	%r171, %r4;
	mov.f64 	%fd206, %fd205;
$L__BB0_18:
	mov.u32 	%r173, %r7;
	@%p67 bra 	$L__BB0_21;
	ld.param.u64 	%rd206, [lpc_batch_f32_param_13];
	cvta.to.global.u64 	%rd179, %rd206;
	mul.wide.s32 	%rd180, %r171, 4;
	add.s64 	%rd181, %rd179, %rd180;
	ld.global.nc.f32 	%f8, [%rd181];
	setp.nan.f32 	%p68, %f8, %f8;
	@%p68 bra 	$L__BB0_21;
	setp.gt.s32 	%p69, %r102, 0;
	cvt.f64.f32 	%fd119, %f8;
	cvt.f64.f32 	%fd120, %f2;
	mul.f64 	%fd121, %fd120, %fd119;
	cvt.rni.f64.f64 	%fd122, %fd121;
	setp.lt.f64 	%p70, %fd122, 0d4008000000000000;
	selp.f64 	%fd123, 0d4008000000000000, %fd122, %p70;
	setp.gt.f64 	%p71, %fd123, %fd1;
	selp.f64 	%fd125, %fd1, %fd123, %p71;
	selp.f64 	%fd126, %fd125, %fd123, %p69;
	cvt.rzi.s32.f64 	%r173, %fd126;
$L__BB0_21:
	setp.eq.s32 	%p72, %r173, %r177;
	@%p72 bra 	$L__BB0_30;
	max.s32 	%r155, %r173, 1;
	cvt.rn.f64.u32 	%fd127, %r155;
	mov.f64 	%fd128, 0d401921FB54442D18;
	div.rn.f64 	%fd18, %fd128, %fd127;
	setp.eq.f64 	%p73, %fd18, 0d7FF0000000000000;
	mov.b32 	%r174, 0;
	mov.f64 	%fd207, %fd2;
	@%p73 bra 	$L__BB0_25;
	mul.f64 	%fd129, %fd18, 0d3FE45F306DC9C883;
	cvt.rni.s32.f64 	%r174, %fd129;
	cvt.rn.f64.s32 	%fd130, %r174;
	fma.rn.f64 	%fd131, %fd130, 0dBFF921FB54442D18, %fd18;
	fma.rn.f64 	%fd132, %fd130, 0dBC91A62633145C00, %fd131;
	fma.rn.f64 	%fd207, %fd130, 0dB97B839A252049C0, %fd132;
	setp.ltu.f64 	%p74, %fd18, 0d41E0000000000000;
	@%p74 bra 	$L__BB0_25;
	{ // callseq 3, 0
	.param .b64 param0;
	st.param.f64 	[param0], %fd18;
	.param .align 16 .b8 retval0[16];
	call.uni (retval0), 
	__internal_trig_reduction_slowpathd, 
	(
	param0
	);
	ld.param.f64 	%fd207, [retval0];
	ld.param.b32 	%r174, [retval0+8];
	} // callseq 3
$L__BB0_25:
	shl.b32 	%r158, %r174, 6;
	cvt.u64.u32 	%rd182, %r158;
	and.b64  	%rd183, %rd182, 64;
	mov.u64 	%rd184, __cudart_sin_cos_coeffs;
	add.s64 	%rd185, %rd184, %rd183;
	mul.rn.f64 	%fd134, %fd207, %fd207;
	and.b32  	%r159, %r174, 1;
	setp.eq.b32 	%p76, %r159, 1;
	selp.f64 	%fd135, 0dBDA8FF8320FD8164, 0d3DE5DB65F9785EBA, %p76;
	ld.global.nc.v2.f64 	{%fd136, %fd137}, [%rd185];
	fma.rn.f64 	%fd138, %fd135, %fd134, %fd136;
	fma.rn.f64 	%fd139, %fd138, %fd134, %fd137;
	ld.global.nc.v2.f64 	{%fd140, %fd141}, [%rd185+16];
	fma.rn.f64 	%fd142, %fd139, %fd134, %fd140;
	fma.rn.f64 	%fd143, %fd142, %fd134, %fd141;
	ld.global.nc.v2.f64 	{%fd144, %fd145}, [%rd185+32];
	fma.rn.f64 	%fd146, %fd143, %fd134, %fd144;
	fma.rn.f64 	%fd147, %fd146, %fd134, %fd145;
	fma.rn.f64 	%fd148, %fd147, %fd207, %fd207;
	fma.rn.f64 	%fd149, %fd147, %fd134, 0d3FF0000000000000;
	selp.f64 	%fd150, %fd149, %fd148, %p76;
	and.b32  	%r160, %r174, 2;
	setp.eq.s32 	%p77, %r160, 0;
	mov.f64 	%fd151, 0d0000000000000000;
	sub.f64 	%fd152, %fd151, %fd150;
	selp.f64 	%fd22, %fd150, %fd152, %p77;
	mov.b32 	%r176, 1;
	mov.f64 	%fd209, %fd2;
	@%p73 bra 	$L__BB0_29;
	mul.f64 	%fd153, %fd18, 0d3FE45F306DC9C883;
	cvt.rni.s32.f64 	%r175, %fd153;
	cvt.rn.f64.s32 	%fd154, %r175;
	fma.rn.f64 	%fd155, %fd154, 0dBFF921FB54442D18, %fd18;
	fma.rn.f64 	%fd156, %fd154, 0dBC91A62633145C00, %fd155;
	fma.rn.f64 	%fd209, %fd154, 0dB97B839A252049C0, %fd156;
	setp.ltu.f64 	%p78, %fd18, 0d41E0000000000000;
	@%p78 bra 	$L__BB0_28;
	{ // callseq 4, 0
	.param .b64 param0;
	st.param.f64 	[param0], %fd18;
	.param .align 16 .b8 retval0[16];
	call.uni (retval0), 
	__internal_trig_reduction_slowpathd, 
	(
	param0
	);
	ld.param.f64 	%fd209, [retval0];
	ld.param.b32 	%r175, [retval0+8];
	} // callseq 4
$L__BB0_28:
	add.s32 	%r176, %r175, 1;
$L__BB0_29:
	shl.b32 	%r162, %r176, 6;
	cvt.u64.u32 	%rd186, %r162;
	and.b64  	%rd187, %rd186, 64;
	mov.u64 	%rd188, __cudart_sin_cos_coeffs;
	add.s64 	%rd189, %rd188, %rd187;
	mul.rn.f64 	%fd158, %fd209, %fd209;
	and.b32  	%r163, %r176, 1;
	setp.eq.b32 	%p79, %r163, 1;
	selp.f64 	%fd159, 0dBDA8FF8320FD8164, 0d3DE5DB65F9785EBA, %p79;
	ld.global.nc.v2.f64 	{%fd160, %fd161}, [%rd189];
	fma.rn.f64 	%fd162, %fd159, %fd158, %fd160;
	fma.rn.f64 	%fd163, %fd162, %fd158, %fd161;
	ld.global.nc.v2.f64 	{%fd164, %fd165}, [%rd189+16];
	fma.rn.f64 	%fd166, %fd163, %fd158, %fd164;
	fma.rn.f64 	%fd167, %fd166, %fd158, %fd165;
	ld.global.nc.v2.f64 	{%fd168, %fd169}, [%rd189+32];
	fma.rn.f64 	%fd170, %fd167, %fd158, %fd168;
	fma.rn.f64 	%fd171, %fd170, %fd158, %fd169;
	fma.rn.f64 	%fd172, %fd171, %fd209, %fd209;
	fma.rn.f64 	%fd173, %fd171, %fd158, 0d3FF0000000000000;
	selp.f64 	%fd174, %fd173, %fd172, %p79;
	and.b32  	%r164, %r176, 2;
	setp.eq.s32 	%p80, %r164, 0;
	mov.f64 	%fd175, 0d0000000000000000;
	sub.f64 	%fd176, %fd175, %fd174;
	selp.f64 	%fd177, %fd174, %fd176, %p80;
	mov.f64 	%fd178, 0d3FF0000000000000;
	sub.f64 	%fd179, %fd178, %fd22;
	div.rn.f64 	%fd210, %fd179, %fd177;
	mov.u32 	%r177, %r173;
$L__BB0_30:
	setp.eq.s64 	%p81, %rd39, 0;
	mov.f64 	%fd180, 0d3FF0000000000000;
	sub.f64 	%fd181, %fd180, %fd210;
	cvt.f64.f32 	%fd182, %f48;
	mul.wide.s32 	%rd190, %r171, 4;
	add.s64 	%rd191, %rd7, %rd190;
	ld.global.nc.f32 	%f48, [%rd191];
	cvt.f64.f32 	%fd183, %f48;
	cvt.f64.f32 	%fd184, %f47;
	mul.f64 	%fd29, %fd181, 0d3FE0000000000000;
	add.f64 	%fd185, %fd182, %fd183;
	mul.f64 	%fd186, %fd29, %fd185;
	fma.rn.f64 	%fd30, %fd210, %fd184, %fd186;
	cvt.rn.f32.f64 	%f47, %fd30;
	add.s64 	%rd192, %rd16, %rd190;
	st.global.f32 	[%rd192], %f47;
	@%p81 bra 	$L__BB0_32;
	add.s64 	%rd194, %rd5, %rd190;
	ld.global.nc.f32 	%f37, [%rd194];
	cvt.f64.f32 	%fd211, %f37;
	bra.uni 	$L__BB0_33;
$L__BB0_32:
	ld.param.u64 	%rd203, [lpc_batch_f32_param_2];
	mul.wide.s32 	%rd195, %r171, 4;
	add.s64 	%rd196, %rd4, %rd195;
	ld.global.nc.f32 	%f38, [%rd196];
	add.s64 	%rd197, %rd3, %rd195;
	ld.global.nc.f32 	%f39, [%rd197];
	sub.f32 	%f40, %f38, %f39;
	cvt.f64.f32 	%fd187, %f40;
	cvta.to.global.u64 	%rd198, %rd203;
	add.s64 	%rd199, %rd198, %rd195;
	ld.global.nc.f32 	%f41, [%rd199];
	cvt.f64.f32 	%fd188, %f41;
	ld.global.nc.f32 	%f42, [%rd197+-4];
	cvt.f64.f32 	%fd189, %f42;
	sub.f64 	%fd190, %fd188, %fd189;
	abs.f64 	%fd191, %fd190;
	ld.global.nc.f32 	%f43, [%rd196+-4];
	cvt.f64.f32 	%fd192, %f43;
	sub.f64 	%fd193, %fd188, %fd192;
	abs.f64 	%fd194, %fd193;
	max.f64 	%fd195, %fd191, %fd194;
	max.f64 	%fd211, %fd187, %fd195;
$L__BB0_33:
	add.f64 	%fd196, %fd206, %fd211;
	mul.f64 	%fd197, %fd29, %fd196;
	fma.rn.f64 	%fd205, %fd210, %fd205, %fd197;
	mul.f64 	%fd198, %fd205, %fd3;
	add.f64 	%fd199, %fd30, %fd198;
	cvt.rn.f32.f64 	%f44, %fd199;
	mul.wide.s32 	%rd200, %r171, 4;
	add.s64 	%rd201, %rd17, %rd200;
	st.global.f32 	[%rd201], %f44;
	sub.f64 	%fd200, %fd30, %fd198;
	cvt.rn.f32.f64 	%f45, %fd200;
	add.s64 	%rd202, %rd18, %rd200;
	st.global.f32 	[%rd202], %f45;
	add.s32 	%r171, %r171, 1;
	setp.eq.s32 	%p82, %r171, %r98;
	mov.f64 	%fd206, %fd211;
	@%p82 bra 	$L__BB0_34;
	bra.uni 	$L__BB0_18;
$L__BB0_34:
	cvt.u32.u64 	%r165, %rd15;
	add.s32 	%r1, %r165, %r2;
	setp.lt.s32 	%p83, %r1, %r99;
	@%p83 bra 	$L__BB0_4;
	bra.uni 	$L__BB0_106;
$L__BB0_35:
	add.s32 	%r134, %r3, -1;
	setp.lt.u32 	%p48, %r134, 7;
	mov.b32 	%r178, 0;
	@%p48 bra 	$L__BB0_38;
	and.b32  	%r178, %r3, 2147483640;
	neg.s32 	%r167, %r178;
	mul.lo.s64 	%rd150, %rd14, %rd15;
	add.s64 	%rd151, %rd6, %rd150;
	add.s64 	%rd209, %rd151, 16;
	add.s64 	%rd152, %rd2, %rd150;
	add.s64 	%rd208, %rd152, 16;
	add.s64 	%rd153, %rd1, %rd150;
	add.s64 	%rd207, %rd153, 16;
$L__BB0_37:
	.pragma "nounroll";
	mov.b32 	%r136, 2143289344;
	st.global.u32 	[%rd209+-16], %r136;
	st.global.u32 	[%rd208+-16], %r136;
	st.global.u32 	[%rd207+-16], %r136;
	st.global.u32 	[%rd209+-12], %r136;
	st.global.u32 	[%rd208+-12], %r136;
	st.global.u32 	[%rd207+-12], %r136;
	st.global.u32 	[%rd209+-8], %r136;
	st.global.u32 	[%rd208+-8], %r136;
	st.global.u32 	[%rd207+-8], %r136;
	st.global.u32 	[%rd209+-4], %r136;
	st.global.u32 	[%rd208+-4], %r136;
	st.global.u32 	[%rd207+-4], %r136;
	st.global.u32 	[%rd209], %r136;
	st.global.u32 	[%rd208], %r136;
	st.global.u32 	[%rd207], %r136;
	st.global.u32 	[%rd209+4], %r136;
	st.global.u32 	[%rd208+4], %r136;
	st.global.u32 	[%rd207+4], %r136;
	st.global.u32 	[%rd209+8], %r136;
	st.global.u32 	[%rd208+8], %r136;
	st.global.u32 	[%rd207+8], %r136;
	st.global.u32 	[%rd209+12], %r136;
	st.global.u32 	[%rd208+12], %r136;
	st.global.u32 	[%rd207+12], %r136;
	add.s32 	%r167, %r167, 8;
	add.s64 	%rd209, %rd209, 32;
	add.s64 	%rd208, %rd208, 32;
	add.s64 	%rd207, %rd207, 32;
	setp.eq.s32 	%p49, %r167, 0;
	@%p49 bra 	$L__BB0_38;
	bra.uni 	$L__BB0_37;
$L__BB0_38:
	setp.eq.s32 	%p50, %r5, 0;
	@%p50 bra 	$L__BB0_5;
	add.s32 	%r137, %r5, -1;
	setp.lt.u32 	%p51, %r137, 3;
	@%p51 bra 	$L__BB0_41;
	mul.wide.u32 	%rd154, %r178, 4;
	add.s64 	%rd155, %rd16, %rd154;
	mov.b32 	%r138, 2143289344;
	st.global.u32 	[%rd155], %r138;
	add.s64 	%rd156, %rd17, %rd154;
	st.global.u32 	[%rd156], %r138;
	add.s64 	%rd157, %rd18, %rd154;
	st.global.u32 	[%rd157], %r138;
	st.global.u32 	[%rd155+4], %r138;
	st.global.u32 	[%rd156+4], %r138;
	st.global.u32 	[%rd157+4], %r138;
	st.global.u32 	[%rd155+8], %r138;
	st.global.u32 	[%rd156+8], %r138;
	st.global.u32 	[%rd157+8], %r138;
	st.global.u32 	[%rd155+12], %r138;
	st.global.u32 	[%rd156+12], %r138;
	st.global.u32 	[%rd157+12], %r138;
	add.s32 	%r178, %r178, 4;
$L__BB0_41:
	and.b32  	%r139, %r3, 3;
	setp.eq.s32 	%p52, %r139, 0;
	@%p52 bra 	$L__BB0_5;
	setp.eq.s32 	%p53, %r139, 1;
	@%p53 bra 	$L__BB0_44;
	mul.wide.u32 	%rd158, %r178, 4;
	add.s64 	%rd159, %rd16, %rd158;
	mov.b32 	%r140, 2143289344;
	st.global.u32 	[%rd159], %r140;
	add.s64 	%rd160, %rd17, %rd158;
	st.global.u32 	[%rd160], %r140;
	add.s64 	%rd161, %rd18, %rd158;
	st.global.u32 	[%rd161], %r140;
	st.global.u32 	[%rd159+4], %r140;
	st.global.u32 	[%rd160+4], %r140;
	st.global.u32 	[%rd161+4], %r140;
	add.s32 	%r178, %r178, 2;
$L__BB0_44:
	and.b32  	%r141, %r3, 1;
	setp.eq.b32 	%p54, %r141, 1;
	not.pred 	%p55, %p54;
	@%p55 bra 	$L__BB0_5;
	mul.wide.u32 	%rd162, %r178, 4;
	add.s64 	%rd163, %rd16, %rd162;
	mov.b32 	%r142, 2143289344;
	st.global.u32 	[%rd163], %r142;
	add.s64 	%rd164, %rd17, %rd162;
	st.global.u32 	[%rd164], %r142;
	add.s64 	%rd165, %rd18, %rd162;
	st.global.u32 	[%rd165], %r142;
	bra.uni 	$L__BB0_5;
$L__BB0_46:
	setp.ne.s32 	%p14, %r101, 0;
	@%p14 bra 	$L__BB0_66;
	add.s32 	%r41, %r3, -1;
	and.b32  	%r42, %r3, 7;
	add.s32 	%r43, %r42, -1;
	and.b32  	%r44, %r3, 3;
	and.b32  	%r45, %r3, 2147483640;
	and.b32  	%r46, %r3, 1;
	ld.global.nc.f32 	%f11, [%rd10];
	cvt.f64.f32 	%fd36, %f11;
$L__BB0_48:
	setp.gt.s32 	%p34, %r3, 0;
	mul.wide.s32 	%rd117, %r1, %r98;
	shl.b64 	%rd118, %rd117, 2;
	add.s64 	%rd28, %rd6, %rd118;
	add.s64 	%rd29, %rd2, %rd118;
	add.s64 	%rd30, %rd1, %rd118;
	mul.wide.s32 	%rd119, %r1, 4;
	add.s64 	%rd120, %rd9, %rd119;
	ld.global.nc.f32 	%f12, [%rd120];
	add.s64 	%rd121, %rd8, %rd119;
	ld.global.nc.u32 	%r48, [%rd121];
	@%p34 bra 	$L__BB0_55;
$L__BB0_49:
	setp.eq.s64 	%p42, %rd39, 0;
	add.s64 	%rd139, %rd28, %rd68;
	st.global.f32 	[%rd139], %f11;
	@%p42 bra 	$L__BB0_51;
	ld.global.nc.f32 	%f49, [%rd11];
	bra.uni 	$L__BB0_52;
$L__BB0_51:
	ld.global.nc.f32 	%f28, [%rd12];
	ld.global.nc.f32 	%f29, [%rd13];
	sub.f32 	%f49, %f28, %f29;
$L__BB0_52:
	cvt.f64.f32 	%fd50, %f49;
	cvt.f64.f32 	%fd51, %f12;
	mul.f64 	%fd52, %fd51, %fd50;
	add.f64 	%fd53, %fd52, %fd36;
	cvt.rn.f32.f64 	%f30, %fd53;
	add.s64 	%rd141, %rd29, %rd68;
	st.global.f32 	[%rd141], %f30;
	sub.f64 	%fd54, %fd36, %fd52;
	cvt.rn.f32.f64 	%f31, %fd54;
	add.s64 	%rd142, %rd30, %rd68;
	st.global.f32 	[%rd142], %f31;
	max.s32 	%r130, %r48, 1;
	cvt.rn.f64.u32 	%fd55, %r130;
	mov.f64 	%fd56, 0d401921FB54442D18;
	div.rn.f64 	%fd37, %fd56, %fd55;
	setp.eq.f64 	%p43, %fd37, 0d7FF0000000000000;
	setp.ltu.f64 	%p44, %fd37, 0d41E0000000000000;
	or.pred  	%p45, %p43, %p44;
	@%p45 bra 	$L__BB0_54;
	{ // callseq 0, 0
	.param .b64 param0;
	st.param.f64 	[param0], %fd37;
	.param .align 16 .b8 retval0[16];
	call.uni (retval0), 
	__internal_trig_reduction_slowpathd, 
	(
	param0
	);
	ld.param.f64 	%fd57, [retval0];
	ld.param.b32 	%r131, [retval0+8];
	} // callseq 0
$L__BB0_54:
	add.s32 	%r1, %r1, %r2;
	setp.lt.s32 	%p46, %r1, %r99;
	@%p46 bra 	$L__BB0_48;
	bra.uni 	$L__BB0_106;
$L__BB0_55:
	setp.lt.u32 	%p35, %r41, 7;
	mov.b32 	%r184, 0;
	@%p35 bra 	$L__BB0_58;
	mov.b32 	%r182, 0;
$L__BB0_57:
	.pragma "nounroll";
	mul.wide.u32 	%rd122, %r182, 4;
	add.s64 	%rd123, %rd28, %rd122;
	mov.b32 	%r126, 2143289344;
	st.global.u32 	[%rd123], %r126;
	add.s64 	%rd124, %rd29, %rd122;
	st.global.u32 	[%rd124], %r126;
	add.s64 	%rd125, %rd30, %rd122;
	st.global.u32 	[%rd125], %r126;
	st.global.u32 	[%rd123+4], %r126;
	st.global.u32 	[%rd124+4], %r126;
	st.global.u32 	[%rd125+4], %r126;
	st.global.u32 	[%rd123+8], %r126;
	st.global.u32 	[%rd124+8], %r126;
	st.global.u32 	[%rd125+8], %r126;
	st.global.u32 	[%rd123+12], %r126;
	st.global.u32 	[%rd124+12], %r126;
	st.global.u32 	[%rd125+12], %r126;
	st.global.u32 	[%rd123+16], %r126;
	st.global.u32 	[%rd124+16], %r126;
	st.global.u32 	[%rd125+16], %r126;
	st.global.u32 	[%rd123+20], %r126;
	st.global.u32 	[%rd124+20], %r126;
	st.global.u32 	[%rd125+20], %r126;
	st.global.u32 	[%rd123+24], %r126;
	st.global.u32 	[%rd124+24], %r126;
	st.global.u32 	[%rd125+24], %r126;
	st.global.u32 	[%rd123+28], %r126;
	st.global.u32 	[%rd124+28], %r126;
	st.global.u32 	[%rd125+28], %r126;
	add.s32 	%r182, %r182, 8;
	setp.eq.s32 	%p36, %r182, %r45;
	mov.u32 	%r184, %r45;
	@%p36 bra 	$L__BB0_58;
	bra.uni 	$L__BB0_57;
$L__BB0_58:
	setp.eq.s32 	%p37, %r42, 0;
	@%p37 bra 	$L__BB0_49;
	setp.lt.u32 	%p38, %r43, 3;
	@%p38 bra 	$L__BB0_61;
	mul.wide.u32 	%rd126, %r184, 4;
	add.s64 	%rd127, %rd28, %rd126;
	mov.b32 	%r127, 2143289344;
	st.global.u32 	[%rd127], %r127;
	add.s64 	%rd128, %rd29, %rd126;
	st.global.u32 	[%rd128], %r127;
	add.s64 	%rd129, %rd30, %rd126;
	st.global.u32 	[%rd129], %r127;
	st.global.u32 	[%rd127+4], %r127;
	st.global.u32 	[%rd128+4], %r127;
	st.global.u32 	[%rd129+4], %r127;
	st.global.u32 	[%rd127+8], %r127;
	st.global.u32 	[%rd128+8], %r127;
	st.global.u32 	[%rd129+8], %r127;
	st.global.u32 	[%rd127+12], %r127;
	st.global.u32 	[%rd128+12], %r127;
	st.global.u32 	[%rd129+12], %r127;
	add.s32 	%r184, %r184, 4;
$L__BB0_61:
	setp.eq.s32 	%p39, %r44, 0;
	@%p39 bra 	$L__BB0_49;
	setp.eq.s32 	%p40, %r44, 1;
	@%p40 bra 	$L__BB0_64;
	mul.wide.u32 	%rd130, %r184, 4;
	add.s64 	%rd131, %rd28, %rd130;
	mov.b32 	%r128, 2143289344;
	st.global.u32 	[%rd131], %r128;
	add.s64 	%rd132, %rd29, %rd130;
	st.global.u32 	[%rd132], %r128;
	add.s64 	%rd133, %rd30, %rd130;
	st.global.u32 	[%rd133], %r128;
	st.global.u32 	[%rd131+4], %r128;
	st.global.u32 	[%rd132+4], %r128;
	st.global.u32 	[%rd133+4], %r128;
	add.s32 	%r184, %r184, 2;
$L__BB0_64:
	setp.eq.s32 	%p41, %r46, 0;
	@%p41 bra 	$L__BB0_49;
	mul.wide.u32 	%rd134, %r184, 4;
	add.s64 	%rd135, %rd28, %rd134;
	mov.b32 	%r129, 2143289344;
	st.global.u32 	[%rd135], %r129;
	add.s64 	%rd136, %rd29, %rd134;
	st.global.u32 	[%rd136], %r129;
	add.s64 	%rd137, %rd30, %rd134;
	st.global.u32 	[%rd137], %r129;
	bra.uni 	$L__BB0_49;
$L__BB0_66:
	setp.ne.s64 	%p15, %rd39, 0;
	@%p15 bra 	$L__BB0_81;
	add.s32 	%r57, %r3, -1;
	and.b32  	%r58, %r3, 7;
	add.s32 	%r59, %r58, -1;
	and.b32  	%r60, %r3, 3;
	and.b32  	%r61, %r3, 2147483640;
	and.b32  	%r62, %r3, 1;
	ld.global.nc.f32 	%f16, [%rd10];
	cvt.f64.f32 	%fd38, %f16;
	ld.global.nc.f32 	%f23, [%rd12];
	ld.global.nc.f32 	%f24, [%rd13];
	sub.f32 	%f25, %f23, %f24;
	cvt.f64.f32 	%fd39, %f25;
$L__BB0_68:
	setp.gt.s32 	%p25, %r3, 0;
	mul.wide.s32 	%rd93, %r1, %r98;
	shl.b64 	%rd94, %rd93, 2;
	add.s64 	%rd31, %rd6, %rd94;
	add.s64 	%rd32, %rd2, %rd94;
	add.s64 	%rd33, %rd1, %rd94;
	mul.wide.s32 	%rd95, %r1, 4;
	add.s64 	%rd96, %rd9, %rd95;
	ld.global.nc.f32 	%f17, [%rd96];
	@%p25 bra 	$L__BB0_70;
$L__BB0_69:
	add.s64 	%rd114, %rd31, %rd68;
	st.global.f32 	[%rd114], %f16;
	cvt.f64.f32 	%fd46, %f17;
	mul.f64 	%fd47, %fd46, %fd39;
	add.f64 	%fd48, %fd47, %fd38;
	cvt.rn.f32.f64 	%f26, %fd48;
	add.s64 	%rd115, %rd32, %rd68;
	st.global.f32 	[%rd115], %f26;
	sub.f64 	%fd49, %fd38, %fd47;
	cvt.rn.f32.f64 	%f27, %fd49;
	add.s64 	%rd116, %rd33, %rd68;
	st.global.f32 	[%rd116], %f27;
	add.s32 	%r1, %r1, %r2;
	setp.lt.s32 	%p33, %r1, %r99;
	@%p33 bra 	$L__BB0_68;
	bra.uni 	$L__BB0_106;
$L__BB0_70:
	setp.lt.u32 	%p26, %r57, 7;
	mov.b32 	%r189, 0;
	@%p26 bra 	$L__BB0_73;
	mov.b32 	%r187, 0;
$L__BB0_72:
	.pragma "nounroll";
	mul.wide.u32 	%rd97, %r187, 4;
	add.s64 	%rd98, %rd31, %rd97;
	mov.b32 	%r120, 2143289344;
	st.global.u32 	[%rd98], %r120;
	add.s64 	%rd99, %rd32, %rd97;
	st.global.u32 	[%rd99], %r120;
	add.s64 	%rd100, %rd33, %rd97;
	st.global.u32 	[%rd100], %r120;
	st.global.u32 	[%rd98+4], %r120;
	st.global.u32 	[%rd99+4], %r120;
	st.global.u32 	[%rd100+4], %r120;
	st.global.u32 	[%rd98+8], %r120;
	st.global.u32 	[%rd99+8], %r120;
	st.global.u32 	[%rd100+8], %r120;
	st.global.u32 	[%rd98+12], %r120;
	st.global.u32 	[%rd99+12], %r120;
	st.global.u32 	[%rd100+12], %r120;
	st.global.u32 	[%rd98+16], %r120;
	st.global.u32 	[%rd99+16], %r120;
	st.global.u32 	[%rd100+16], %r120;
	st.global.u32 	[%rd98+20], %r120;
	st.global.u32 	[%rd99+20], %r120;
	st.global.u32 	[%rd100+20], %r120;
	st.global.u32 	[%rd98+24], %r120;
	st.global.u32 	[%rd99+24], %r120;
	st.global.u32 	[%rd100+24], %r120;
	st.global.u32 	[%rd98+28], %r120;
	st.global.u32 	[%rd99+28], %r120;
	st.global.u32 	[%rd100+28], %r120;
	add.s32 	%r187, %r187, 8;
	setp.eq.s32 	%p27, %r187, %r61;
	mov.u32 	%r189, %r61;
	@%p27 bra 	$L__BB0_73;
	bra.uni 	$L__BB0_72;
$L__BB0_73:
	setp.eq.s32 	%p28, %r58, 0;
	@%p28 bra 	$L__BB0_69;
	setp.lt.u32 	%p29, %r59, 3;
	@%p29 bra 	$L__BB0_76;
	mul.wide.u32 	%rd101, %r189, 4;
	add.s64 	%rd102, %rd31, %rd101;
	mov.b32 	%r121, 2143289344;
	st.global.u32 	[%rd102], %r121;
	add.s64 	%rd103, %rd32, %rd101;
	st.global.u32 	[%rd103], %r121;
	add.s64 	%rd104, %rd33, %rd101;
	st.global.u32 	[%rd104], %r121;
	st.global.u32 	[%rd102+4], %r121;
	st.global.u32 	[%rd103+4], %r121;
	st.global.u32 	[%rd104+4], %r121;
	st.global.u32 	[%rd102+8], %r121;
	st.global.u32 	[%rd103+8], %r121;
	st.global.u32 	[%rd104+8], %r121;
	st.global.u32 	[%rd102+12], %r121;
	st.global.u32 	[%rd103+12], %r121;
	st.global.u32 	[%rd104+12], %r121;
	add.s32 	%r189, %r189, 4;
$L__BB0_76:
	setp.eq.s32 	%p30, %r60, 0;
	@%p30 bra 	$L__BB0_69;
	setp.eq.s32 	%p31, %r60, 1;
	@%p31 bra 	$L__BB0_79;
	mul.wide.u32 	%rd105, %r189, 4;
	add.s64 	%rd106, %rd31, %rd105;
	mov.b32 	%r122, 2143289344;
	st.global.u32 	[%rd106], %r122;
	add.s64 	%rd107, %rd32, %rd105;
	st.global.u32 	[%rd107], %r122;
	add.s64 	%rd108, %rd33, %rd105;
	st.global.u32 	[%rd108], %r122;
	st.global.u32 	[%rd106+4], %r122;
	st.global.u32 	[%rd107+4], %r122;
	st.global.u32 	[%rd108+4], %r122;
	add.s32 	%r189, %r189, 2;
$L__BB0_79:
	setp.eq.s32 	%p32, %r62, 0;
	@%p32 bra 	$L__BB0_69;
	mul.wide.u32 	%rd109, %r189, 4;
	add.s64 	%rd110, %rd31, %rd109;
	mov.b32 	%r123, 2143289344;
	st.global.u32 	[%rd110], %r123;
	add.s64 	%rd111, %rd32, %rd109;
	st.global.u32 	[%rd111], %r123;
	add.s64 	%rd112, %rd33, %rd109;
	st.global.u32 	[%rd112], %r123;
	bra.uni 	$L__BB0_69;
$L__BB0_81:
	add.s32 	%r72, %r3, -1;
	and.b32  	%r73, %r3, 7;
	add.s32 	%r74, %r73, -1;
	and.b32  	%r75, %r3, 3;
	and.b32  	%r76, %r3, 2147483640;
	and.b32  	%r77, %r3, 1;
	ld.global.nc.f32 	%f18, [%rd10];
	cvt.f64.f32 	%fd40, %f18;
	ld.global.nc.f32 	%f20, [%rd11];
	cvt.f64.f32 	%fd41, %f20;
$L__BB0_82:
	setp.gt.s32 	%p16, %r3, 0;
	mul.wide.s32 	%rd69, %r1, %r98;
	shl.b64 	%rd70, %rd69, 2;
	add.s64 	%rd34, %rd6, %rd70;
	add.s64 	%rd35, %rd2, %rd70;
	add.s64 	%rd36, %rd1, %rd70;
	mul.wide.s32 	%rd71, %r1, 4;
	add.s64 	%rd72, %rd9, %rd71;
	ld.global.nc.f32 	%f19, [%rd72];
	@%p16 bra 	$L__BB0_84;
$L__BB0_83:
	add.s64 	%rd90, %rd34, %rd68;
	st.global.f32 	[%rd90], %f18;
	cvt.f64.f32 	%fd42, %f19;
	mul.f64 	%fd43, %fd42, %fd41;
	add.f64 	%fd44, %fd43, %fd40;
	cvt.rn.f32.f64 	%f21, %fd44;
	add.s64 	%rd91, %rd35, %rd68;
	st.global.f32 	[%rd91], %f21;
	sub.f64 	%fd45, %fd40, %fd43;
	cvt.rn.f32.f64 	%f22, %fd45;
	add.s64 	%rd92, %rd36, %rd68;
	st.global.f32 	[%rd92], %f22;
	add.s32 	%r1, %r1, %r2;
	setp.lt.s32 	%p24, %r1, %r99;
	@%p24 bra 	$L__BB0_82;
	bra.uni 	$L__BB0_106;
$L__BB0_84:
	setp.lt.u32 	%p17, %r72, 7;
	mov.b32 	%r194, 0;
	@%p17 bra 	$L__BB0_87;
	mov.b32 	%r192, 0;
$L__BB0_86:
	.pragma "nounroll";
	mul.wide.u32 	%rd73, %r192, 4;
	add.s64 	%rd74, %rd34, %rd73;
	mov.b32 	%r114, 2143289344;
	st.global.u32 	[%rd74], %r114;
	add.s64 	%rd75, %rd35, %rd73;
	st.global.u32 	[%rd75], %r114;
	add.s64 	%rd76, %rd36, %rd73;
	st.global.u32 	[%rd76], %r114;
	st.global.u32 	[%rd74+4], %r114;
	st.global.u32 	[%rd75+4], %r114;
	st.global.u32 	[%rd76+4], %r114;
	st.global.u32 	[%rd74+8], %r114;
	st.global.u32 	[%rd75+8], %r114;
	st.global.u32 	[%rd76+8], %r114;
	st.global.u32 	[%rd74+12], %r114;
	st.global.u32 	[%rd75+12], %r114;
	st.global.u32 	[%rd76+12], %r114;
	st.global.u32 	[%rd74+16], %r114;
	st.global.u32 	[%rd75+16], %r114;
	st.global.u32 	[%rd76+16], %r114;
	st.global.u32 	[%rd74+20], %r114;
	st.global.u32 	[%rd75+20], %r114;
	st.global.u32 	[%rd76+20], %r114;
	st.global.u32 	[%rd74+24], %r114;
	st.global.u32 	[%rd75+24], %r114;
	st.global.u32 	[%rd76+24], %r114;
	st.global.u32 	[%rd74+28], %r114;
	st.global.u32 	[%rd75+28], %r114;
	st.global.u32 	[%rd76+28], %r114;
	add.s32 	%r192, %r192, 8;
	setp.eq.s32 	%p18, %r192, %r76;
	mov.u32 	%r194, %r76;
	@%p18 bra 	$L__BB0_87;
	bra.uni 	$L__BB0_86;
$L__BB0_87:
	setp.eq.s32 	%p19, %r73, 0;
	@%p19 bra 	$L__BB0_83;
	setp.lt.u32 	%p20, %r74, 3;
	@%p20 bra 	$L__BB0_90;
	mul.wide.u32 	%rd77, %r194, 4;
	add.s64 	%rd78, %rd34, %rd77;
	mov.b32 	%r115, 2143289344;
	st.global.u32 	[%rd78], %r115;
	add.s64 	%rd79, %rd35, %rd77;
	st.global.u32 	[%rd79], %r115;
	add.s64 	%rd80, %rd36, %rd77;
	st.global.u32 	[%rd80], %r115;
	st.global.u32 	[%rd78+4], %r115;
	st.global.u32 	[%rd79+4], %r115;
	st.global.u32 	[%rd80+4], %r115;
	st.global.u32 	[%rd78+8], %r115;
	st.global.u32 	[%rd79+8], %r115;
	st.global.u32 	[%rd80+8], %r115;
	st.global.u32 	[%rd78+12], %r115;
	st.global.u32 	[%rd79+12], %r115;
	st.global.u32 	[%rd80+12], %r115;
	add.s32 	%r194, %r194, 4;
$L__BB0_90:
	setp.eq.s32 	%p21, %r75, 0;
	@%p21 bra 	$L__BB0_83;
	setp.eq.s32 	%p22, %r75, 1;
	@%p22 bra 	$L__BB0_93;
	mul.wide.u32 	%rd81, %r194, 4;
	add.s64 	%rd82, %rd34, %rd81;
	mov.b32 	%r116, 2143289344;
	st.global.u32 	[%rd82], %r116;
	add.s64 	%rd83, %rd35, %rd81;
	st.global.u32 	[%rd83], %r116;
	add.s64 	%rd84, %rd36, %rd81;
	st.global.u32 	[%rd84], %r116;
	st.global.u32 	[%rd82+4], %r116;
	st.global.u32 	[%rd83+4], %r116;
	st.global.u32 	[%rd84+4], %r116;
	add.s32 	%r194, %r194, 2;
$L__BB0_93:
	setp.eq.s32 	%p23, %r77, 0;
	@%p23 bra 	$L__BB0_83;
	mul.wide.u32 	%rd85, %r194, 4;
	add.s64 	%rd86, %rd34, %rd85;
	mov.b32 	%r117, 2143289344;
	st.global.u32 	[%rd86], %r117;
	add.s64 	%rd87, %rd35, %rd85;
	st.global.u32 	[%rd87], %r117;
	add.s64 	%rd88, %rd36, %rd85;
	st.global.u32 	[%rd88], %r117;
	bra.uni 	$L__BB0_83;
$L__BB0_95:
	add.s32 	%r87, %r3, -1;
	and.b32  	%r88, %r3, 3;
	and.b32  	%r89, %r3, 2147483644;
	and.b32  	%r90, %r3, 1;
$L__BB0_96:
	setp.lt.s32 	%p6, %r3, 1;
	mul.wide.s32 	%rd37, %r1, %r98;
	@%p6 bra 	$L__BB0_105;
	setp.lt.u32 	%p7, %r87, 3;
	mov.b32 	%r199, 0;
	@%p7 bra 	$L__BB0_100;
	mov.b32 	%r197, 0;
$L__BB0_99:
	.pragma "nounroll";
	cvt.u64.u32 	%rd50, %r197;
	add.s64 	%rd51, %rd37, %rd50;
	shl.b64 	%rd52, %rd51, 2;
	add.s64 	%rd53, %rd6, %rd52;
	mov.b32 	%r109, 2143289344;
	st.global.u32 	[%rd53], %r109;
	add.s64 	%rd54, %rd2, %rd52;
	st.global.u32 	[%rd54], %r109;
	add.s64 	%rd55, %rd1, %rd52;
	st.global.u32 	[%rd55], %r109;
	st.global.u32 	[%rd53+4], %r109;
	st.global.u32 	[%rd54+4], %r109;
	st.global.u32 	[%rd55+4], %r109;
	st.global.u32 	[%rd53+8], %r109;
	st.global.u32 	[%rd54+8], %r109;
	st.global.u32 	[%rd55+8], %r109;
	st.global.u32 	[%rd53+12], %r109;
	st.global.u32 	[%rd54+12], %r109;
	st.global.u32 	[%rd55+12], %r109;
	add.s32 	%r197, %r197, 4;
	setp.ne.s32 	%p8, %r197, %r89;
	mov.u32 	%r199, %r89;
	@%p8 bra 	$L__BB0_99;
$L__BB0_100:
	setp.eq.s32 	%p9, %r88, 0;
	@%p9 bra 	$L__BB0_105;
	setp.eq.s32 	%p10, %r88, 1;
	@%p10 bra 	$L__BB0_103;
	cvt.u64.u32 	%rd56, %r199;
	add.s64 	%rd57, %rd37, %rd56;
	shl.b64 	%rd58, %rd57, 2;
	add.s64 	%rd59, %rd6, %rd58;
	mov.b32 	%r110, 2143289344;
	st.global.u32 	[%rd59], %r110;
	add.s64 	%rd60, %rd2, %rd58;
	st.global.u32 	[%rd60], %r110;
	add.s64 	%rd61, %rd1, %rd58;
	st.global.u32 	[%rd61], %r110;
	st.global.u32 	[%rd59+4], %r110;
	st.global.u32 	[%rd60+4], %r110;
	st.global.u32 	[%rd61+4], %r110;
	add.s32 	%r199, %r199, 2;
$L__BB0_103:
	setp.eq.s32 	%p11, %r90, 0;
	@%p11 bra 	$L__BB0_105;
	cvt.u64.u32 	%rd62, %r199;
	add.s64 	%rd63, %rd37, %rd62;
	shl.b64 	%rd64, %rd63, 2;
	add.s64 	%rd65, %rd6, %rd64;
	mov.b32 	%r111, 2143289344;
	st.global.u32 	[%rd65], %r111;
	add.s64 	%rd66, %rd2, %rd64;
	st.global.u32 	[%rd66], %r111;
	add.s64 	%rd67, %rd1, %rd64;
	st.global.u32 	[%rd67], %r111;
$L__BB0_105:
	add.s32 	%r1, %r1, %r2;
	setp.lt.s32 	%p12, %r1, %r99;
	@%p12 bra 	$L__BB0_96;
$L__BB0_106:
	ret;

}
	// .globl	lpc_many_series_one_param_time_major_f32
.visible .entry lpc_many_series_one_param_time_major_f32(
	.param .u64 .ptr .align 1 lpc_many_series_one_param_time_major_f32_param_0,
	.param .u64 .ptr .align 1 lpc_many_series_one_param_time_major_f32_param_1,
	.param .u64 .ptr .align 1 lpc_many_series_one_param_time_major_f32_param_2,
	.param .u64 .ptr .align 1 lpc_many_series_one_param_time_major_f32_param_3,
	.param .u32 lpc_many_series_one_param_time_major_f32_param_4,
	.param .u32 lpc_many_series_one_param_time_major_f32_param_5,
	.param .u32 lpc_many_series_one_param_time_major_f32_param_6,
	.param .f32 lpc_many_series_one_param_time_major_f32_param_7,
	.param .f32 lpc_many_series_one_param_time_major_f32_param_8,
	.param .u32 lpc_many_series_one_param_time_major_f32_param_9,
	.param .u32 lpc_many_series_one_param_time_major_f32_param_10,
	.param .u64 .ptr .align 1 lpc_many_series_one_param_time_major_f32_param_11,
	.param .u64 .ptr .align 1 lpc_many_series_one_param_time_major_f32_param_12,
	.param .u64 .ptr .align 1 lpc_many_series_one_param_time_major_f32_param_13,
	.param .u64 .ptr .align 1 lpc_many_series_one_param_time_major_f32_param_14
)
{
	.reg .pred 	%p<24>;
	.reg .b32 	%r<79>;
	.reg .b32 	%f<36>;
	.reg .b64 	%rd<128>;
	.reg .b64 	%fd<156>;

	ld.param.u64 	%rd11, [lpc_many_series_one_param_time_major_f32_param_0];
	ld.param.u64 	%rd12, [lpc_many_series_one_param_time_major_f32_param_1];
	ld.param.u64 	%rd9, [lpc_many_series_one_param_time_major_f32_param_2];
	ld.param.u64 	%rd13, [lpc_many_series_one_param_time_major_f32_param_3];
	ld.param.u32 	%r37, [lpc_many_series_one_param_time_major_f32_param_4];
	ld.param.u32 	%r38, [lpc_many_series_one_param_time_major_f32_param_5];
	ld.param.u32 	%r39, [lpc_many_series_one_param_time_major_f32_param_6];
	ld.param.f32 	%f3, [lpc_many_series_one_param_time_major_f32_param_8];
	ld.param.u64 	%rd10, [lpc_many_series_one_param_time_major_f32_param_11];
	ld.param.u64 	%rd14, [lpc_many_series_one_param_time_major_f32_param_12];
	ld.param.u64 	%rd15, [lpc_many_series_one_param_time_major_f32_param_13];
	ld.param.u64 	%rd16, [lpc_many_series_one_param_time_major_f32_param_14];
	cvta.to.global.u64 	%rd1, %rd9;
	cvta.to.global.u64 	%rd2, %rd16;
	cvta.to.global.u64 	%rd3, %rd15;
	cvta.to.global.u64 	%rd4, %rd12;
	cvta.to.global.u64 	%rd5, %rd11;
	cvta.to.global.u64 	%rd6, %rd14;
	cvta.to.global.u64 	%rd7, %rd13;
	mov.u32 	%r40, %ctaid.x;
	mov.u32 	%r41, %ntid.x;
	mov.u32 	%r42, %tid.x;
	mad.lo.s32 	%r1, %r40, %r41, %r42;
	setp.ge.s32 	%p1, %r1, %r37;
	@%p1 bra 	$L__BB1_29;
	cvta.to.global.u64 	%rd17, %rd10;
	cvt.s64.s32 	%rd8, %r1;
	mul.wide.s32 	%rd18, %r1, 4;
	add.s64 	%rd19, %rd17, %rd18;
	ld.global.nc.u32 	%r2, [%rd19];
	min.s32 	%r3, %r2, %r38;
	setp.lt.s32 	%p2, %r3, 1;
	@%p2 bra 	$L__BB1_13;
	and.b32  	%r4, %r3, 7;
	setp.lt.u32 	%p3, %r3, 8;
	mov.b32 	%r69, 0;
	@%p3 bra 	$L__BB1_5;
	and.b32  	%r69, %r3, 2147483640;
	neg.s32 	%r67, %r69;
	shl.b32 	%r7, %r37, 3;
	mul.wide.s32 	%rd24, %r37, 4;
	mov.u32 	%r66, %r1;
$L__BB1_4:
	.pragma "nounroll";
	mul.wide.s32 	%rd20, %r66, 4;
	add.s64 	%rd21, %rd6, %rd20;
	mov.b32 	%r44, 2143289344;
	st.global.u32 	[%rd21], %r44;
	add.s64 	%rd22, %rd3, %rd20;
	st.global.u32 	[%rd22], %r44;
	add.s64 	%rd23, %rd2, %rd20;
	st.global.u32 	[%rd23], %r44;
	add.s64 	%rd25, %rd21, %rd24;
	st.global.u32 	[%rd25], %r44;
	add.s64 	%rd26, %rd22, %rd24;
	st.global.u32 	[%rd26], %r44;
	add.s64 	%rd27, %rd23, %rd24;
	st.global.u32 	[%rd27], %r44;
	add.s64 	%rd28, %rd25, %rd24;
	st.global.u32 	[%rd28], %r44;
	add.s64 	%rd29, %rd26, %rd24;
	st.global.u32 	[%rd29], %r44;
	add.s64 	%rd30, %rd27, %rd24;
	st.global.u32 	[%rd30], %r44;
	add.s64 	%rd31, %rd28, %rd24;
	st.global.u32 	[%rd31], %r44;
	add.s64 	%rd32, %rd29, %rd24;
	st.global.u32 	[%rd32], %r44;
	add.s64 	%rd33, %rd30, %rd24;
	st.global.u32 	[%rd33], %r44;
	add.s64 	%rd34, %rd31, %rd24;
	st.global.u32 	[%rd34], %r44;
	add.s64 	%rd35, %rd32, %rd24;
	st.global.u32 	[%rd35], %r44;
	add.s64 	%rd36, %rd33, %rd24;
	st.global.u32 	[%rd36], %r44;
	add.s64 	%rd37, %rd34, %rd24;
	st.global.u32 	[%rd37], %r44;
	add.s64 	%rd38, %rd35, %rd24;
	st.global.u32 	[%rd38], %r44;
	add.s64 	%rd39, %rd36, %rd24;
	st.global.u32 	[%rd39], %r44;
	add.s64 	%rd40, %rd37, %rd24;
	st.global.u32 	[%rd40], %r44;
	add.s64 	%rd41, %rd38, %rd24;
	st.global.u32 	[%rd41], %r44;
	add.s64 	%rd42, %rd39, %rd24;
	st.global.u32 	[%rd42], %r44;
	add.s64 	%rd43, %rd40, %rd24;
	st.global.u32 	[%rd43], %r44;
	add.s64 	%rd44, %rd41, %rd24;
	st.global.u32 	[%rd44], %r44;
	add.s64 	%rd45, %rd42, %rd24;
	st.global.u32 	[%rd45], %r44;
	add.s32 	%r67, %r67, 8;
	add.s32 	%r66, %r66, %r7;
	setp.ne.s32 	%p4, %r67, 0;
	@%p4 bra 	$L__BB1_4;
$L__BB1_5:
	setp.eq.s32 	%p5, %r4, 0;
	@%p5 bra 	$L__BB1_13;
	and.b32  	%r13, %r3, 3;
	setp.lt.u32 	%p6, %r4, 4;
	@%p6 bra 	$L__BB1_8;
	mad.lo.s32 	%r45, %r69, %r37, %r1;
	mul.wide.s32 	%rd46, %r45, 4;
	add.s64 	%rd47, %rd6, %rd46;
	mov.b32 	%r46, 2143289344;
	st.global.u32 	[%rd47], %r46;
	add.s64 	%rd48, %rd3, %rd46;
	st.global.u32 	[%rd48], %r46;
	add.s64 	%rd49, %rd2, %rd46;
	st.global.u32 	[%rd49], %r46;
	mul.wide.s32 	%rd50, %r37, 4;
	add.s64 	%rd51, %rd47, %rd50;
	st.global.u32 	[%rd51], %r46;
	add.s64 	%rd52, %rd48, %rd50;
	st.global.u32 	[%rd52], %r46;
	add.s64 	%rd53, %rd49, %rd50;
	st.global.u32 	[%rd53], %r46;
	add.s64 	%rd54, %rd51, %rd50;
	st.global.u32 	[%rd54], %r46;
	add.s64 	%rd55, %rd52, %rd50;
	st.global.u32 	[%rd55], %r46;
	add.s64 	%rd56, %rd53, %rd50;
	st.global.u32 	[%rd56], %r46;
	add.s64 	%rd57, %rd54, %rd50;
	st.global.u32 	[%rd57], %r46;
	add.s64 	%rd58, %rd55, %rd50;
	st.global.u32 	[%rd58], %r46;
	add.s64 	%rd59, %rd56, %rd50;
	st.global.u32 	[%rd59], %r46;
	add.s32 	%r69, %r69, 4;
$L__BB1_8:
	setp.eq.s32 	%p7, %r13, 0;
	@%p7 bra 	$L__BB1_13;
	setp.eq.s32 	%p8, %r13, 1;
	@%p8 bra 	$L__BB1_11;
	mad.lo.s32 	%r47, %r69, %r37, %r1;
	mul.wide.s32 	%rd60, %r47, 4;
	add.s64 	%rd61, %rd6, %rd60;
	mov.b32 	%r48, 2143289344;
	st.global.u32 	[%rd61], %r48;
	add.s64 	%rd62, %rd3, %rd60;
	st.global.u32 	[%rd62], %r48;
	add.s64 	%rd63, %rd2, %rd60;
	st.global.u32 	[%rd63], %r48;
	mul.wide.s32 	%rd64, %r37, 4;
	add.s64 	%rd65, %rd61, %rd64;
	st.global.u32 	[%rd65], %r48;
	add.s64 	%rd66, %rd62, %rd64;
	st.global.u32 	[%rd66], %r48;
	add.s64 	%rd67, %rd63, %rd64;
	st.global.u32 	[%rd67], %r48;
	add.s32 	%r69, %r69, 2;
$L__BB1_11:
	and.b32  	%r49, %r3, 1;
	setp.eq.b32 	%p9, %r49, 1;
	not.pred 	%p10, %p9;
	@%p10 bra 	$L__BB1_13;
	mad.lo.s32 	%r50, %r69, %r37, %r1;
	mul.wide.s32 	%rd68, %r50, 4;
	add.s64 	%rd69, %rd6, %rd68;
	mov.b32 	%r51, 2143289344;
	st.global.u32 	[%rd69], %r51;
	add.s64 	%rd70, %rd3, %rd68;
	st.global.u32 	[%rd70], %r51;
	add.s64 	%rd71, %rd2, %rd68;
	st.global.u32 	[%rd71], %r51;
$L__BB1_13:
	setp.ge.s32 	%p11, %r2, %r38;
	@%p11 bra 	$L__BB1_29;
	cvt.f64.f32 	%fd1, %f3;
	max.s32 	%r52, %r39, 1;
	cvt.rn.f64.u32 	%fd25, %r52;
	mov.f64 	%fd26, 0d401921FB54442D18;
	div.rn.f64 	%fd2, %fd26, %fd25;
	setp.neu.f64 	%p12, %fd2, 0d7FF0000000000000;
	@%p12 bra 	$L__BB1_16;
	mov.f64 	%fd32, 0d0000000000000000;
	mov.f64 	%fd33, 0d7FF0000000000000;
	mul.rn.f64 	%fd149, %fd33, %fd32;
	mov.b32 	%r71, 0;
	bra.uni 	$L__BB1_18;
$L__BB1_16:
	mul.f64 	%fd27, %fd2, 0d3FE45F306DC9C883;
	cvt.rni.s32.f64 	%r71, %fd27;
	cvt.rn.f64.s32 	%fd28, %r71;
	fma.rn.f64 	%fd29, %fd28, 0dBFF921FB54442D18, %fd2;
	fma.rn.f64 	%fd30, %fd28, 0dBC91A62633145C00, %fd29;
	fma.rn.f64 	%fd149, %fd28, 0dB97B839A252049C0, %fd30;
	setp.ltu.f64 	%p13, %fd2, 0d41E0000000000000;
	@%p13 bra 	$L__BB1_18;
	{ // callseq 5, 0
	.param .b64 param0;
	st.param.f64 	[param0], %fd2;
	.param .align 16 .b8 retval0[16];
	call.uni (retval0), 
	__internal_trig_reduction_slowpathd, 
	(
	param0
	);
	ld.param.f64 	%fd149, [retval0];
	ld.param.b32 	%r71, [retval0+8];
	} // callseq 5
$L__BB1_18:
	setp.neu.f64 	%p14, %fd2, 0d7FF0000000000000;
	shl.b32 	%r55, %r71, 6;
	cvt.u64.u32 	%rd72, %r55;
	and.b64  	%rd73, %rd72, 64;
	mov.u64 	%rd74, __cudart_sin_cos_coeffs;
	add.s64 	%rd75, %rd74, %rd73;
	mul.rn.f64 	%fd34, %fd149, %fd149;
	and.b32  	%r56, %r71, 1;
	setp.eq.b32 	%p15, %r56, 1;
	selp.f64 	%fd35, 0dBDA8FF8320FD8164, 0d3DE5DB65F9785EBA, %p15;
	ld.global.nc.v2.f64 	{%fd36, %fd37}, [%rd75];
	fma.rn.f64 	%fd38, %fd35, %fd34, %fd36;
	fma.rn.f64 	%fd39, %fd38, %fd34, %fd37;
	ld.global.nc.v2.f64 	{%fd40, %fd41}, [%rd75+16];
	fma.rn.f64 	%fd42, %fd39, %fd34, %fd40;
	fma.rn.f64 	%fd43, %fd42, %fd34, %fd41;
	ld.global.nc.v2.f64 	{%fd44, %fd45}, [%rd75+32];
	fma.rn.f64 	%fd46, %fd43, %fd34, %fd44;
	fma.rn.f64 	%fd47, %fd46, %fd34, %fd45;
	fma.rn.f64 	%fd48, %fd47, %fd149, %fd149;
	fma.rn.f64 	%fd49, %fd47, %fd34, 0d3FF0000000000000;
	selp.f64 	%fd50, %fd49, %fd48, %p15;
	and.b32  	%r57, %r71, 2;
	setp.eq.s32 	%p16, %r57, 0;
	mov.f64 	%fd51, 0d0000000000000000;
	sub.f64 	%fd52, %fd51, %fd50;
	selp.f64 	%fd7, %fd50, %fd52, %p16;
	@%p14 bra 	$L__BB1_20;
	mov.f64 	%fd58, 0d0000000000000000;
	mov.f64 	%fd59, 0d7FF0000000000000;
	mul.rn.f64 	%fd151, %fd59, %fd58;
	mov.b32 	%r73, 1;
	bra.uni 	$L__BB1_23;
$L__BB1_20:
	mul.f64 	%fd53, %fd2, 0d3FE45F306DC9C883;
	cvt.rni.s32.f64 	%r72, %fd53;
	cvt.rn.f64.s32 	%fd54, %r72;
	fma.rn.f64 	%fd55, %fd54, 0dBFF921FB54442D18, %fd2;
	fma.rn.f64 	%fd56, %fd54, 0dBC91A62633145C00, %fd55;
	fma.rn.f64 	%fd151, %fd54, 0dB97B839A252049C0, %fd56;
	setp.ltu.f64 	%p17, %fd2, 0d41E0000000000000;
	@%p17 bra 	$L__BB1_22;
	{ // callseq 6, 0
	.param .b64 param0;
	st.param.f64 	[param0], %fd2;
	.param .align 16 .b8 retval0[16];
	call.uni (retval0), 
	__internal_trig_reduction_slowpathd, 
	(
	param0
	);
	ld.param.f64 	%fd151, [retval0];
	ld.param.b32 	%r72, [retval0+8];
	} // callseq 6
$L__BB1_22:
	add.s32 	%r73, %r72, 1;
$L__BB1_23:
	shl.b32 	%r60, %r73, 6;
	cvt.u64.u32 	%rd76, %r60;
	and.b64  	%rd77, %rd76, 64;
	add.s64 	%rd79, %rd74, %rd77;
	mul.rn.f64 	%fd60, %fd151, %fd151;
	and.b32  	%r61, %r73, 1;
	setp.eq.b32 	%p18, %r61, 1;
	selp.f64 	%fd61, 0dBDA8FF8320FD8164, 0d3DE5DB65F9785EBA, %p18;
	ld.global.nc.v2.f64 	{%fd62, %fd63}, [%rd79];
	fma.rn.f64 	%fd64, %fd61, %fd60, %fd62;
	fma.rn.f64 	%fd65, %fd64, %fd60, %fd63;
	ld.global.nc.v2.f64 	{%fd66, %fd67}, [%rd79+16];
	fma.rn.f64 	%fd68, %fd65, %fd60, %fd66;
	fma.rn.f64 	%fd69, %fd68, %fd60, %fd67;
	ld.global.nc.v2.f64 	{%fd70, %fd71}, [%rd79+32];
	fma.rn.f64 	%fd72, %fd69, %fd60, %fd70;
	fma.rn.f64 	%fd73, %fd72, %fd60, %fd71;
	fma.rn.f64 	%fd74, %fd73, %fd151, %fd151;
	fma.rn.f64 	%fd75, %fd73, %fd60, 0d3FF0000000000000;
	selp.f64 	%fd76, %fd75, %fd74, %p18;
	and.b32  	%r62, %r73, 2;
	setp.eq.s32 	%p19, %r62, 0;
	mov.f64 	%fd77, 0d0000000000000000;
	sub.f64 	%fd78, %fd77, %fd76;
	selp.f64 	%fd79, %fd76, %fd78, %p19;
	mov.f64 	%fd80, 0d3FF0000000000000;
	sub.f64 	%fd81, %fd80, %fd7;
	div.rn.f64 	%fd13, %fd81, %fd79;
	mul.wide.s32 	%rd80, %r2, %r37;
	add.s64 	%rd81, %rd80, %rd8;
	shl.b64 	%rd82, %rd81, 2;
	add.s64 	%rd83, %rd7, %rd82;
	ld.global.nc.f32 	%f4, [%rd83];
	cvt.f64.f32 	%fd14, %f4;
	add.s64 	%rd84, %rd6, %rd82;
	st.global.f32 	[%rd84], %f4;
	add.s64 	%rd85, %rd5, %rd82;
	ld.global.nc.f32 	%f1, [%rd85];
	add.s64 	%rd86, %rd4, %rd82;
	ld.global.nc.f32 	%f2, [%rd86];
	sub.f32 	%f5, %f1, %f2;
	cvt.f64.f32 	%fd154, %f5;
	mul.f64 	%fd82, %fd1, %fd154;
	add.f64 	%fd83, %fd82, %fd14;
	cvt.rn.f32.f64 	%f6, %fd83;
	add.s64 	%rd87, %rd3, %rd82;
	st.global.f32 	[%rd87], %f6;
	sub.f64 	%fd84, %fd14, %fd82;
	cvt.rn.f32.f64 	%f7, %fd84;
	add.s64 	%rd88, %rd2, %rd82;
	st.global.f32 	[%rd88], %f7;
	add.s32 	%r26, %r2, 1;
	setp.ge.s32 	%p20, %r26, %r38;
	@%p20 bra 	$L__BB1_29;
	mov.f64 	%fd85, 0d3FF0000000000000;
	sub.f64 	%fd86, %fd85, %fd13;
	mul.f64 	%fd16, %fd86, 0d3FE0000000000000;
	sub.s32 	%r63, %r2, %r38;
	and.b32  	%r64, %r63, 1;
	setp.eq.b32 	%p21, %r64, 1;
	mov.u32 	%r77, %r26;
	mov.u32 	%r78, %r2;
	mov.f64 	%fd155, %fd154;
	@%p21 bra 	$L__BB1_26;
	mul.wide.s32 	%rd89, %r26, %r37;
	add.s64 	%rd90, %rd89, %rd8;
	shl.b64 	%rd91, %rd90, 2;
	add.s64 	%rd92, %rd7, %rd91;
	ld.global.nc.f32 	%f8, [%rd92];
	cvt.f64.f32 	%fd87, %f8;
	add.f64 	%fd88, %fd14, %fd87;
	mul.f64 	%fd89, %fd16, %fd88;
	fma.rn.f64 	%fd90, %fd13, %fd14, %fd89;
	cvt.rn.f32.f64 	%f9, %fd90;
	add.s64 	%rd93, %rd6, %rd91;
	st.global.f32 	[%rd93], %f9;
	add.s64 	%rd94, %rd5, %rd91;
	ld.global.nc.f32 	%f10, [%rd94];
	add.s64 	%rd95, %rd4, %rd91;
	ld.global.nc.f32 	%f11, [%rd95];
	sub.f32 	%f12, %f10, %f11;
	cvt.f64.f32 	%fd91, %f12;
	add.s64 	%rd96, %rd1, %rd91;
	ld.global.nc.f32 	%f13, [%rd96];
	cvt.f64.f32 	%fd92, %f13;
	cvt.f64.f32 	%fd93, %f2;
	sub.f64 	%fd94, %fd92, %fd93;
	abs.f64 	%fd95, %fd94;
	cvt.f64.f32 	%fd96, %f1;
	sub.f64 	%fd97, %fd92, %fd96;
	abs.f64 	%fd98, %fd97;
	max.f64 	%fd99, %fd95, %fd98;
	max.f64 	%fd155, %fd91, %fd99;
	add.f64 	%fd100, %fd155, %fd154;
	mul.f64 	%fd101, %fd16, %fd100;
	fma.rn.f64 	%fd154, %fd13, %fd154, %fd101;
	mul.f64 	%fd102, %fd154, %fd1;
	add.f64 	%fd103, %fd90, %fd102;
	cvt.rn.f32.f64 	%f14, %fd103;
	add.s64 	%rd97, %rd3, %rd91;
	st.global.f32 	[%rd97], %f14;
	sub.f64 	%fd104, %fd90, %fd102;
	cvt.rn.f32.f64 	%f15, %fd104;
	add.s64 	%rd98, %rd2, %rd91;
	st.global.f32 	[%rd98], %f15;
	add.s32 	%r77, %r2, 2;
	mov.u32 	%r78, %r26;
$L__BB1_26:
	add.s32 	%r65, %r38, -2;
	setp.eq.s32 	%p22, %r65, %r2;
	@%p22 bra 	$L__BB1_29;
	sub.s32 	%r76, %r77, %r38;
$L__BB1_28:
	ld.param.u64 	%rd127, [lpc_many_series_one_param_time_major_f32_param_2];
	add.s32 	%r34, %r77, 1;
	mul.wide.s32 	%rd99, %r78, %r37;
	add.s64 	%rd100, %rd99, %rd8;
	shl.b64 	%rd101, %rd100, 2;
	add.s64 	%rd102, %rd7, %rd101;
	ld.global.nc.f32 	%f16, [%rd102];
	cvt.f64.f32 	%fd105, %f16;
	mul.wide.s32 	%rd103, %r77, %r37;
	add.s64 	%rd104, %rd103, %rd8;
	shl.b64 	%rd105, %rd104, 2;
	add.s64 	%rd106, %rd7, %rd105;
	ld.global.nc.f32 	%f17, [%rd106];
	cvt.f64.f32 	%fd106, %f17;
	add.s64 	%rd107, %rd6, %rd101;
	ld.global.f32 	%f18, [%rd107];
	cvt.f64.f32 	%fd107, %f18;
	add.f64 	%fd108, %fd105, %fd106;
	mov.f64 	%fd109, 0d3FF0000000000000;
	sub.f64 	%fd110, %fd109, %fd13;
	mul.f64 	%fd111, %fd110, 0d3FE0000000000000;
	mul.f64 	%fd112, %fd111, %fd108;
	fma.rn.f64 	%fd113, %fd13, %fd107, %fd112;
	cvt.rn.f32.f64 	%f19, %fd113;
	add.s64 	%rd108, %rd6, %rd105;
	st.global.f32 	[%rd108], %f19;
	add.s64 	%rd109, %rd5, %rd105;
	ld.global.nc.f32 	%f20, [%rd109];
	add.s64 	%rd110, %rd4, %rd105;
	ld.global.nc.f32 	%f21, [%rd110];
	sub.f32 	%f22, %f20, %f21;
	cvt.f64.f32 	%fd114, %f22;
	cvta.to.global.u64 	%rd111, %rd127;
	add.s64 	%rd112, %rd111, %rd105;
	ld.global.nc.f32 	%f23, [%rd112];
	cvt.f64.f32 	%fd115, %f23;
	add.s64 	%rd113, %rd4, %rd101;
	ld.global.nc.f32 	%f24, [%rd113];
	cvt.f64.f32 	%fd116, %f24;
	sub.f64 	%fd117, %fd115, %fd116;
	abs.f64 	%fd118, %fd117;
	add.s64 	%rd114, %rd5, %rd101;
	ld.global.nc.f32 	%f25, [%rd114];
	cvt.f64.f32 	%fd119, %f25;
	sub.f64 	%fd120, %fd115, %fd119;
	abs.f64 	%fd121, %fd120;
	max.f64 	%fd122, %fd118, %fd121;
	max.f64 	%fd123, %fd114, %fd122;
	add.f64 	%fd124, %fd155, %fd123;
	mul.f64 	%fd125, %fd111, %fd124;
	fma.rn.f64 	%fd126, %fd13, %fd154, %fd125;
	mul.f64 	%fd127, %fd126, %fd1;
	add.f64 	%fd128, %fd113, %fd127;
	cvt.rn.f32.f64 	%f26, %fd128;
	add.s64 	%rd115, %rd3, %rd105;
	st.global.f32 	[%rd115], %f26;
	sub.f64 	%fd129, %fd113, %fd127;
	cvt.rn.f32.f64 	%f27, %fd129;
	add.s64 	%rd116, %rd2, %rd105;
	st.global.f32 	[%rd116], %f27;
	mul.wide.s32 	%rd117, %r34, %r37;
	add.s64 	%rd118, %rd117, %rd8;
	shl.b64 	%rd119, %rd118, 2;
	add.s64 	%rd120, %rd7, %rd119;
	ld.global.nc.f32 	%f28, [%rd120];
	cvt.f64.f32 	%fd130, %f28;
	cvt.f64.f32 	%fd131, %f19;
	add.f64 	%fd132, %fd106, %fd130;
	mul.f64 	%fd133, %fd111, %fd132;
	fma.rn.f64 	%fd134, %fd13, %fd131, %fd133;
	cvt.rn.f32.f64 	%f29, %fd134;
	add.s64 	%rd121, %rd6, %rd119;
	st.global.f32 	[%rd121], %f29;
	add.s64 	%rd122, %rd5, %rd119;
	ld.global.nc.f32 	%f30, [%rd122];
	add.s64 	%rd123, %rd4, %rd119;
	ld.global.nc.f32 	%f31, [%rd123];
	sub.f32 	%f32, %f30, %f31;
	cvt.f64.f32 	%fd135, %f32;
	add.s64 	%rd124, %rd111, %rd119;
	ld.global.nc.f32 	%f33, [%rd124];
	cvt.f64.f32 	%fd136, %f33;
	cvt.f64.f32 	%fd137, %f21;
	sub.f64 	%fd138, %fd136, %fd137;
	abs.f64 	%fd139, %fd138;
	cvt.f64.f32 	%fd140, %f20;
	sub.f64 	%fd141, %fd136, %fd140;
	abs.f64 	%fd142, %fd141;
	max.f64 	%fd143, %fd139, %fd142;
	max.f64 	%fd155, %fd135, %fd143;
	add.f64 	%fd144, %fd123, %fd155;
	mul.f64 	%fd145, %fd111, %fd144;
	fma.rn.f64 	%fd154, %fd13, %fd126, %fd145;
	mul.f64 	%fd146, %fd154, %fd1;
	add.f64 	%fd147, %fd134, %fd146;
	cvt.rn.f32.f64 	%f34, %fd147;
	add.s64 	%rd125, %rd3, %rd119;
	st.global.f32 	[%rd125], %f34;
	sub.f64 	%fd148, %fd134, %fd146;
	cvt.rn.f32.f64 	%f35, %fd148;
	add.s64 	%rd126, %rd2, %rd119;
	st.global.f32 	[%rd126], %f35;
	add.s32 	%r77, %r77, 2;
	add.s32 	%r76, %r76, 2;
	setp.ne.s32 	%p23, %r76, 0;
	mov.u32 	%r78, %r34;
	@%p23 bra 	$L__BB1_28;
$L__BB1_29:
	ret;

}
.func  (.param .align 16 .b8 func_retval0[16]) __internal_trig_reduction_slowpathd(
	.param .b64 __internal_trig_reduction_slowpathd_param_0
)
{
	.local .align 8 .b8 	__local_depot2[40];
	.reg .b64 	%SP;
	.reg .b64 	%SPL;
	.reg .pred 	%p<10>;
	.reg .b32 	%r<47>;
	.reg .b64 	%rd<74>;
	.reg .b64 	%fd<5>;

	mov.u64 	%SPL, __local_depot2;
	ld.param.f64 	%fd4, [__internal_trig_reduction_slowpathd_param_0];
	add.u64 	%rd1, %SPL, 0;
	{
	.reg .b32 %temp; 
	mov.b64 	{%temp, %r1}, %fd4;
	}
	shr.u32 	%r2, %r1, 20;
	and.b32  	%r3, %r2, 2047;
	setp.eq.s32 	%p1, %r3, 2047;
	mov.b32 	%r46, 0;
	@%p1 bra 	$L__BB2_9;
	add.s32 	%r20, %r3, -1024;
	mov.b64 	%rd20, %fd4;
	shl.b64 	%rd2, %rd20, 11;
	shr.u32 	%r4, %r20, 6;
	sub.s32 	%r45, 15, %r4;
	sub.s32 	%r21, 19, %r4;
	setp.lt.u32 	%p2, %r20, 128;
	selp.b32 	%r6, 18, %r21, %p2;
	setp.ge.s32 	%p3, %r45, %r6;
	mov.b64 	%rd70, 0;
	@%p3 bra 	$L__BB2_4;
	add.s32 	%r23, %r6, %r4;
	neg.s32 	%r43, %r23;
	or.b64  	%rd3, %rd2, -9223372036854775808;
	mov.b64 	%rd70, 0;
	mov.b32 	%r42, 0;
	mov.u64 	%rd25, __cudart_i2opi_d;
	mov.u32 	%r44, %r45;
$L__BB2_3:
	.pragma "nounroll";
	mul.wide.s32 	%rd22, %r42, 8;
	add.s64 	%rd23, %rd1, %rd22;
	mul.wide.s32 	%rd24, %r44, 8;
	add.s64 	%rd26, %rd25, %rd24;
	ld.global.nc.u64 	%rd27, [%rd26];
	{
	.reg .u32 %r0, %r1, %r2, %r3, %alo, %ahi, %blo, %bhi, %clo, %chi;
	mov.b64 	{%alo,%ahi}, %rd27;
	mov.b64 	{%blo,%bhi}, %rd3;
	mov.b64 	{%clo,%chi}, %rd70;
	mad.lo.cc.u32 	%r0, %alo, %blo, %clo;
	madc.hi.cc.u32 	%r1, %alo, %blo, %chi;
	madc.hi.u32 	%r2, %alo, %bhi, 0;
	mad.lo.cc.u32 	%r1, %alo, %bhi, %r1;
	madc.hi.cc.u32 	%r2, %ahi, %blo, %r2;
	madc.hi.u32 	%r3, %ahi, %bhi, 0;
	mad.lo.cc.u32 	%r1, %ahi, %blo, %r1;
	madc.lo.cc.u32 	%r2, %ahi, %bhi, %r2;
	addc.u32 	%r3, %r3, 0;
	mov.b64 	%rd28, {%r0,%r1};
	mov.b64 	%rd70, {%r2,%r3};
	}
	st.local.u64 	[%rd23], %rd28;
	add.s32 	%r44, %r44, 1;
	add.s32 	%r43, %r43, 1;
	add.s32 	%r42, %r42, 1;
	setp.ne.s32 	%p4, %r43, -15;
	mov.u32 	%r45, %r6;
	@%p4 bra 	$L__BB2_3;
$L__BB2_4:
	cvt.s64.s32 	%rd29, %r45;
	cvt.u64.u32 	%rd30, %r4;
	add.s64 	%rd31, %rd30, %rd29;
	shl.b64 	%rd32, %rd31, 3;
	add.s64 	%rd33, %rd1, %rd32;
	st.local.u64 	[%rd33+-120], %rd70;
	and.b32  	%r15, %r2, 63;
	ld.local.u64 	%rd72, [%rd1+16];
	ld.local.u64 	%rd71, [%rd1+24];
	setp.eq.s32 	%p5, %r15, 0;
	@%p5 bra 	$L__BB2_6;
	shl.b64 	%rd34, %rd71, %r15;
	shr.u64 	%rd35, %rd72, 1;
	xor.b32  	%r24, %r15, 63;
	shr.u64 	%rd36, %rd35, %r24;
	or.b64  	%rd71, %rd34, %rd36;
	ld.local.u64 	%rd37, [%rd1+8];
	shl.b64 	%rd38, %rd72, %r15;
	shr.u64 	%rd39, %rd37, 1;
	shr.u64 	%rd40, %rd39, %r24;
	or.b64  	%rd72, %rd38, %rd40;
$L__BB2_6:
	and.b32  	%r25, %r1, -2147483648;
	shr.u64 	%rd41, %rd71, 62;
	cvt.u32.u64 	%r26, %rd41;
	mov.b64 	{%r27, %r28}, %rd71;
	mov.b64 	{%r29, %r30}, %rd72;
	shf.l.wrap.b32 	%r31, %r30, %r27, 2;
	shf.l.wrap.b32 	%r32, %r27, %r28, 2;
	mov.b64 	%rd42, {%r31, %r32};
	shl.b64 	%rd43, %rd72, 2;
	shr.u64 	%rd44, %rd42, 63;
	cvt.u32.u64 	%r33, %rd44;
	add.s32 	%r34, %r33, %r26;
	setp.eq.s32 	%p6, %r25, 0;
	neg.s32 	%r35, %r34;
	selp.b32 	%r46, %r34, %r35, %p6;
	setp.gt.s64 	%p7, %rd42, -1;
	mov.b64 	%rd45, 0;
	{
	.reg .u32 %r0, %r1, %r2, %r3, %a0, %a1, %a2, %a3, %b0, %b1, %b2, %b3;
	mov.b64 	{%a0,%a1}, %rd45;
	mov.b64 	{%a2,%a3}, %rd45;
	mov.b64 	{%b0,%b1}, %rd43;
	mov.b64 	{%b2,%b3}, %rd42;
	sub.cc.u32 	%r0, %a0, %b0;
	subc.cc.u32 	%r1, %a1, %b1;
	subc.cc.u32 	%r2, %a2, %b2;
	subc.u32 	%r3, %a3, %b3;
	mov.b64 	%rd46, {%r0,%r1};
	mov.b64 	%rd47, {%r2,%r3};
	}
	xor.b32  	%r36, %r25, -2147483648;
	selp.b64 	%rd73, %rd42, %rd47, %p7;
	selp.b64 	%rd14, %rd43, %rd46, %p7;
	selp.b32 	%r17, %r25, %r36, %p7;
	clz.b64 	%r37, %rd73;
	cvt.u64.u32 	%rd15, %r37;
	setp.eq.s32 	%p8, %r37, 0;
	@%p8 bra 	$L__BB2_8;
	cvt.u32.u64 	%r38, %rd15;
	and.b32  	%r39, %r38, 63;
	shl.b64 	%rd48, %rd73, %r39;
	shr.u64 	%rd49, %rd14, 1;
	not.b32 	%r40, %r38;
	and.b32  	%r41, %r40, 63;
	shr.u64 	%rd50, %rd49, %r41;
	or.b64  	%rd73, %rd48, %rd50;
$L__BB2_8:
	mov.b64 	%rd51, -3958705157555305931;
	{
	.reg .u32 %r0, %r1, %r2, %r3, %alo, %ahi, %blo, %bhi;
	mov.b64 	{%alo,%ahi}, %rd73;
	mov.b64 	{%blo,%bhi}, %rd51;
	mul.lo.u32 	%r0, %alo, %blo;
	mul.hi.u32 	%r1, %alo, %blo;
	mad.lo.cc.u32 	%r1, %alo, %bhi, %r1;
	madc.hi.u32 	%r2, %alo, %bhi, 0;
	mad.lo.cc.u32 	%r1, %ahi, %blo, %r1;
	madc.hi.cc.u32 	%r2, %ahi, %blo, %r2;
	madc.hi.u32 	%r3, %ahi, %bhi, 0;
	mad.lo.cc.u32 	%r2, %ahi, %bhi, %r2;
	addc.u32 	%r3, %r3, 0;
	mov.b64 	%rd52, {%r0,%r1};
	mov.b64 	%rd53, {%r2,%r3};
	}
	setp.gt.s64 	%p9, %rd53, 0;
	{
	.reg .u32 %r0, %r1, %r2, %r3, %a0, %a1, %a2, %a3, %b0, %b1, %b2, %b3;
	mov.b64 	{%a0,%a1}, %rd52;
	mov.b64 	{%a2,%a3}, %rd53;
	mov.b64 	{%b0,%b1}, %rd52;
	mov.b64 	{%b2,%b3}, %rd53;
	add.cc.u32 	%r0, %a0, %b0;
	addc.cc.u32 	%r1, %a1, %b1;
	addc.cc.u32 	%r2, %a2, %b2;
	addc.u32 	%r3, %a3, %b3;
	mov.b64 	%rd54, {%r0,%r1};
	mov.b64 	%rd55, {%r2,%r3};
	}
	selp.b64 	%rd56, %rd55, %rd53, %p9;
	selp.s64 	%rd57, -1, 0, %p9;
	sub.s64 	%rd58, %rd57, %rd15;
	cvt.u64.u32 	%rd59, %r17;
	shl.b64 	%rd60, %rd59, 32;
	add.s64 	%rd61, %rd56, 1;
	shr.u64 	%rd62, %rd61, 10;
	add.s64 	%rd63, %rd62, 1;
	shr.u64 	%rd64, %rd63, 1;
	shl.b64 	%rd65, %rd58, 52;
	add.s64 	%rd66, %rd65, %rd64;
	add.s64 	%rd67, %rd66, 4602678819172646912;
	or.b64  	%rd68, %rd67, %rd60;
	mov.b64 	%fd4, %rd68;
$L__BB2_9:
	st.param.f64 	[func_retval0], %fd4;
	st.param.b32 	[func_retval0+8], %r46;
	ret;

}


// ===== COMPILED SASS (sm_100) =====

	.target	sm_100

	.elftype	@"ET_EXEC"


//--------------------- .note.nv.tkinfo           --------------------------
	.section	.note.nv.tkinfo,"",@"SHT_NOTE"
	.sectionflags	@"SHF_NOTE_NV_TKINFO"
	.tkinfo
        /*0018*/ 	.word	0x00000002
        /*0030*/ 	.string	""
        /*0030*/ 	.string	"ptxas"
        /*0030*/ 	.string	"Cuda compilation tools, release 13.0, V13.0.88"
        /*0030*/ 	.string	"Build cuda_13.0.r13.0/compiler.36424714_0"
        /*0030*/ 	.string	"-arch sm_100 -m 64 "



//--------------------- .note.nv.cuinfo           --------------------------
	.section	.note.nv.cuinfo,"",@"SHT_NOTE"
	.sectionflags	@"SHF_NOTE_NV_CUINFO"
        /*0018*/ 	.short	0x0002
        /*001a*/ 	.short	0x0064
        /*001c*/ 	.short	0x0082
	.zero		2


//--------------------- .nv.info                  --------------------------
	.section	.nv.info,"",@"SHT_CUDA_INFO"
	.align	4


	//----- nvinfo : EIATTR_REGCOUNT
	.align		4
        /*0000*/ 	.byte	0x04, 0x2f
        /*0002*/ 	.short	(.L_3 - .L_2)
	.align		4
.L_2:
        /*0004*/ 	.word	index@(lpc_batch_f32)
        /*0008*/ 	.word	0x00000036


	//----- nvinfo : EIATTR_FRAME_SIZE
	.align		4
.L_3:
        /*000c*/ 	.byte	0x04, 0x11
        /*000e*/ 	.short	(.L_5 - .L_4)
	.align		4
.L_4:
        /*0010*/ 	.word	index@($lpc_batch_f32$__internal_trig_reduction_slowpathd)
        /*0014*/ 	.word	0x00000028


	//----- nvinfo : EIATTR_FRAME_SIZE
	.align		4
.L_5:
        /*0018*/ 	.byte	0x04, 0x11
        /*001a*/ 	.short	(.L_7 - .L_6)
	.align		4
.L_6:
        /*001c*/ 	.word	index@($__internal_1_$__cuda_sm20_div_rn_f64_full)
        /*0020*/ 	.word	0x00000028


	//----- nvinfo : EIATTR_FRAME_SIZE
	.align		4
.L_7:
        /*0024*/ 	.byte	0x04, 0x11
        /*0026*/ 	.short	(.L_9 - .L_8)
	.align		4
.L_8:
        /*0028*/ 	.word	index@(lpc_batch_f32)
        /*002c*/ 	.word	0x00000028


	//----- nvinfo : EIATTR_REGCOUNT
	.align		4
.L_9:
        /*0030*/ 	.byte	0x04, 0x2f
        /*0032*/ 	.short	(.L_11 - .L_10)
	.align		4
.L_10:
        /*0034*/ 	.word	index@(lpc_many_series_one_param_time_major_f32)
        /*0038*/ 	.word	0x00000020


	//----- nvinfo : EIATTR_FRAME_SIZE
	.align		4
.L_11:
        /*003c*/ 	.byte	0x04, 0x11
        /*003e*/ 	.short	(.L_13 - .L_12)
	.align		4
.L_12:
        /*0040*/ 	.word	index@($lpc_many_series_one_param_time_major_f32$__internal_trig_reduction_slowpathd)
        /*0044*/ 	.word	0x00000028


	//----- nvinfo : EIATTR_FRAME_SIZE
	.align		4
.L_13:
        /*0048*/ 	.byte	0x04, 0x11
        /*004a*/ 	.short	(.L_15 - .L_14)
	.align		4
.L_14:
        /*004c*/ 	.word	index@($__internal_0_$__cuda_sm20_div_rn_f64_full)
        /*0050*/ 	.word	0x00000028


	//----- nvinfo : EIATTR_FRAME_SIZE
	.align		4
.L_15:
        /*0054*/ 	.byte	0x04, 0x11
        /*0056*/ 	.short	(.L_17 - .L_16)
	.align		4
.L_16:
        /*0058*/ 	.word	index@(lpc_many_series_one_param_time_major_f32)
        /*005c*/ 	.word	0x00000028


	//----- nvinfo : EIATTR_MIN_STACK_SIZE
	.align		4
.L_17:
        /*0060*/ 	.byte	0x04, 0x12
        /*0062*/ 	.short	(.L_19 - .L_18)
	.align		4
.L_18:
        /*0064*/ 	.word	index@(lpc_many_series_one_param_time_major_f32)
        /*0068*/ 	.word	0x00000028


	//----- nvinfo : EIATTR_MIN_STACK_SIZE
	.align		4
.L_19:
        /*006c*/ 	.byte	0x04, 0x12
        /*006e*/ 	.short	(.L_21 - .L_20)
	.align		4
.L_20:
        /*0070*/ 	.word	index@(lpc_batch_f32)
        /*0074*/ 	.word	0x00000028
.L_21:


//--------------------- .nv.compat                --------------------------
	.section	.nv.compat,"",@"SHT_CUDA_COMPAT_INFO"
	.align	4
        /*0000*/ 	.byte	0x02, 0x09, 0x00, 0x00, 0x02, 0x02, 0x01, 0x00, 0x02, 0x05, 0x05, 0x00, 0x03, 0x07, 0x01, 0x01
        /*0010*/ 	.byte	0x02, 0x03, 0x00, 0x00, 0x02, 0x06, 0x01, 0x00, 0x04, 0x0b, 0x08, 0x00, 0x01, 0x00, 0x00, 0x00
        /*0020*/ 	.byte	0x00, 0x00, 0x00, 0x00


//--------------------- .nv.info.lpc_many_series_one_param_time_major_f32 --------------------------
	.section	.nv.info.lpc_many_series_one_param_time_major_f32,"",@"SHT_CUDA_INFO"
	.sectionflags	@""
	.align	4


	//----- nvinfo : EIATTR_CUDA_API_VERSION
	.align		4
        /*0000*/ 	.byte	0x04, 0x37
        /*0002*/ 	.short	(.L_23 - .L_22)
.L_22:
        /*0004*/ 	.word	0x00000082


	//----- nvinfo : EIATTR_KPARAM_INFO
	.align		4
.L_23:
        /*0008*/ 	.byte	0x04, 0x17
        /*000a*/ 	.short	(.L_25 - .L_24)
.L_24:
        /*000c*/ 	.word	0x00000000
        /*0010*/ 	.short	0x000e
        /*0012*/ 	.short	0x0058
        /*0014*/ 	.byte	0x00, 0xf5, 0x21, 0x00


	//----- nvinfo : EIATTR_KPARAM_INFO
	.align		4
.L_25:
        /*0018*/ 	.byte	0x04, 0x17
        /*001a*/ 	.short	(.L_27 - .L_26)
.L_26:
        /*001c*/ 	.word	0x00000000
        /*0020*/ 	.short	0x000d
        /*0022*/ 	.short	0x0050
        /*0024*/ 	.byte	0x00, 0xf5, 0x21, 0x00


	//----- nvinfo : EIATTR_KPARAM_INFO
	.align		4
.L_27:
        /*0028*/ 	.byte	0x04, 0x17
        /*002a*/ 	.short	(.L_29 - .L_28)
.L_28:
        /*002c*/ 	.word	0x00000000
        /*0030*/ 	.short	0x000c
        /*0032*/ 	.short	0x0048
        /*0034*/ 	.byte	0x00, 0xf5, 0x21, 0x00


	//----- nvinfo : EIATTR_KPARAM_INFO
	.align		4
.L_29:
        /*0038*/ 	.byte	0x04, 0x17
        /*003a*/ 	.short	(.L_31 - .L_30)
.L_30:
        /*003c*/ 	.word	0x00000000
        /*0040*/ 	.short	0x000b
        /*0042*/ 	.short	0x0040
        /*0044*/ 	.byte	0x00, 0xf5, 0x21, 0x00


	//----- nvinfo : EIATTR_KPARAM_INFO
	.align		4
.L_31:
        /*0048*/ 	.byte	0x04, 0x17
        /*004a*/ 	.short	(.L_33 - .L_32)
.L_32:
        /*004c*/ 	.word	0x00000000
        /*0050*/ 	.short	0x000a
        /*0052*/ 	.short	0x0038
        /*0054*/ 	.byte	0x00, 0xf0, 0x11, 0x00


	//----- nvinfo : EIATTR_KPARAM_INFO
	.align		4
.L_33:
        /*0058*/ 	.byte	0x04, 0x17
        /*005a*/ 	.short	(.L_35 - .L_34)
.L_34:
        /*005c*/ 	.word	0x00000000
        /*0060*/ 	.short	0x0009
        /*0062*/ 	.short	0x0034
        /*0064*/ 	.byte	0x00, 0xf0, 0x11, 0x00


	//----- nvinfo : EIATTR_KPARAM_INFO
	.align		4
.L_35:
        /*0068*/ 	.byte	0x04, 0x17
        /*006a*/ 	.short	(.L_37 - .L_36)
.L_36:
        /*006c*/ 	.word	0x00000000
        /*0070*/ 	.short	0x0008
        /*0072*/ 	.short	0x0030
        /*0074*/ 	.byte	0x00, 0xf0, 0x11, 0x00


	//----- nvinfo : EIATTR_KPARAM_INFO
	.align		4
.L_37:
        /*0078*/ 	.byte	0x04, 0x17
        /*007a*/ 	.short	(.L_39 - .L_38)
.L_38:
        /*007c*/ 	.word	0x00000000
        /*0080*/ 	.short	0x0007
        /*0082*/ 	.short	0x002c
        /*0084*/ 	.byte	0x00, 0xf0, 0x11, 0x00


	//----- nvinfo : EIATTR_KPARAM_INFO
	.align		4
.L_39:
        /*0088*/ 	.byte	0x04, 0x17
        /*008a*/ 	.short	(.L_41 - .L_40)
.L_40:
        /*008c*/ 	.word	0x00000000
        /*0090*/ 	.short	0x0006
        /*0092*/ 	.short	0x0028
        /*0094*/ 	.byte	0x00, 0xf0, 0x11, 0x00


	//----- nvinfo : EIATTR_KPARAM_INFO
	.align		4
.L_41:
        /*0098*/ 	.byte	0x04, 0x17
        /*009a*/ 	.short	(.L_43 - .L_42)
.L_42:
        /*009c*/ 	.word	0x00000000
        /*00a0*/ 	.short	0x0005
        /*00a2*/ 	.short	0x0024
        /*00a4*/ 	.byte	0x00, 0xf0, 0x11, 0x00


	//----- nvinfo : EIATTR_KPARAM_INFO
	.align		4
.L_43:
        /*00a8*/ 	.byte	0x04, 0x17
        /*00aa*/ 	.short	(.L_45 - .L_44)
.L_44:
        /*00ac*/ 	.word	0x00000000
        /*00b0*/ 	.short	0x0004
        /*00b2*/ 	.short	0x0020
        /*00b4*/ 	.byte	0x00, 0xf0, 0x11, 0x00


	//----- nvinfo : EIATTR_KPARAM_INFO
	.align		4
.L_45:
        /*00b8*/ 	.byte	0x04, 0x17
        /*00ba*/ 	.short	(.L_47 - .L_46)
.L_46:
        /*00bc*/ 	.word	0x00000000
        /*00c0*/ 	.short	0x0003
        /*00c2*/ 	.short	0x0018
        /*00c4*/ 	.byte	0x00, 0xf5, 0x21, 0x00


	//----- nvinfo : EIATTR_KPARAM_INFO
	.align		4
.L_47:
        /*00c8*/ 	.byte	0x04, 0x17
        /*00ca*/ 	.short	(.L_49 - .L_48)
.L_48:
        /*00cc*/ 	.word	0x00000000
        /*00d0*/ 	.short	0x0002
        /*00d2*/ 	.short	0x0010
        /*00d4*/ 	.byte	0x00, 0xf5, 0x21, 0x00


	//----- nvinfo : EIATTR_KPARAM_INFO
	.align		4
.L_49:
        /*00d8*/ 	.byte	0x04, 0x17
        /*00da*/ 	.short	(.L_51 - .L_50)
.L_50:
        /*00dc*/ 	.word	0x00000000
        /*00e0*/ 	.short	0x0001
        /*00e2*/ 	.short	0x0008
        /*00e4*/ 	.byte	0x00, 0xf5, 0x21, 0x00


	//----- nvinfo : EIATTR_KPARAM_INFO
	.align		4
.L_51:
        /*00e8*/ 	.byte	0x04, 0x17
        /*00ea*/ 	.short	(.L_53 - .L_52)
.L_52:
        /*00ec*/ 	.word	0x00000000
        /*00f0*/ 	.short	0x0000
        /*00f2*/ 	.short	0x0000
        /*00f4*/ 	.byte	0x00, 0xf5, 0x21, 0x00


	//----- nvinfo : EIATTR_SPARSE_MMA_MASK
	.align		4
.L_53:
        /*00f8*/ 	.byte	0x03, 0x50
        /*00fa*/ 	.short	0x0000


	//----- nvinfo : EIATTR_MAXREG_COUNT
	.align		4
        /*00fc*/ 	.byte	0x03, 0x1b
        /*00fe*/ 	.short	0x00ff


	//----- nvinfo : EIATTR_MERCURY_ISA_VERSION
	.align		4
        /*0100*/ 	.byte	0x03, 0x5f
        /*0102*/ 	.short	0x0101


	//----- nvinfo : EIATTR_VRC_CTA_INIT_COUNT
	.align		4
        /*0104*/ 	.byte	0x02, 0x4a
	.zero		1
	.zero		1


	//----- nvinfo : EIATTR_EXIT_INSTR_OFFSETS
	.align		4
        /*0108*/ 	.byte	0x04, 0x1c
        /*010a*/ 	.short	(.L_55 - .L_54)


	//   ....[0]....
.L_54:
        /*010c*/ 	.word	0x00000080


	//   ....[1]....
        /*0110*/ 	.word	0x00000a10


	//   ....[2]....
        /*0114*/ 	.word	0x00001640


	//   ....[3]....
        /*0118*/ 	.word	0x00001ae0


	//   ....[4]....
        /*011c*/ 	.word	0x00002430


	//----- nvinfo : EIATTR_CRS_STACK_SIZE
	.align		4
.L_55:
        /*0120*/ 	.byte	0x04, 0x1e
        /*0122*/ 	.short	(.L_57 - .L_56)
.L_56:
        /*0124*/ 	.word	0x00000000


	//----- nvinfo : EIATTR_CBANK_PARAM_SIZE
	.align		4
.L_57:
        /*0128*/ 	.byte	0x03, 0x19
        /*012a*/ 	.short	0x0060


	//----- nvinfo : EIATTR_PARAM_CBANK
	.align		4
        /*012c*/ 	.byte	0x04, 0x0a
        /*012e*/ 	.short	(.L_59 - .L_58)
	.align		4
.L_58:
        /*0130*/ 	.word	index@(.nv.constant0.lpc_many_series_one_param_time_major_f32)
        /*0134*/ 	.short	0x0380
        /*0136*/ 	.short	0x0060


	//----- nvinfo : EIATTR_SW_WAR
	.align		4
.L_59:
        /*0138*/ 	.byte	0x04, 0x36
        /*013a*/ 	.short	(.L_61 - .L_60)
.L_60:
        /*013c*/ 	.word	0x00000008
.L_61:


//--------------------- .nv.info.lpc_batch_f32    --------------------------
	.section	.nv.info.lpc_batch_f32,"",@"SHT_CUDA_INFO"
	.sectionflags	@""
	.align	4


	//----- nvinfo : EIATTR_CUDA_API_VERSION
	.align		4
        /*0000*/ 	.byte	0x04, 0x37
        /*0002*/ 	.short	(.L_63 - .L_62)
.L_62:
        /*0004*/ 	.word	0x00000082


	//----- nvinfo : EIATTR_KPARAM_INFO
	.align		4
.L_63:
        /*0008*/ 	.byte	0x04, 0x17
        /*000a*/ 	.short	(.L_65 - .L_64)
.L_64:
        /*000c*/ 	.word	0x00000000
        /*0010*/ 	.short	0x0010
        /*0012*/ 	.short	0x0070
        /*0014*/ 	.byte	0x00, 0xf5, 0x21, 0x00


	//----- nvinfo : EIATTR_KPARAM_INFO
	.align		4
.L_65:
        /*0018*/ 	.byte	0x04, 0x17
        /*001a*/ 	.short	(.L_67 - .L_66)
.L_66:
        /*001c*/ 	.word	0x00000000
        /*0020*/ 	.short	0x000f
        /*0022*/ 	.short	0x0068
        /*0024*/ 	.byte	0x00, 0xf5, 0x21, 0x00


	//----- nvinfo : EIATTR_KPARAM_INFO
	.align		4
.L_67:
        /*0028*/ 	.byte	0x04, 0x17
        /*002a*/ 	.short	(.L_69 - .L_68)
.L_68:
        /*002c*/ 	.word	0x00000000
        /*0030*/ 	.short	0x000e
        /*0032*/ 	.short	0x0060
        /*0034*/ 	.byte	0x00, 0xf5, 0x21, 0x00


	//----- nvinfo : EIATTR_KPARAM_INFO
	.align		4
.L_69:
        /*0038*/ 	.byte	0x04, 0x17
        /*003a*/ 	.short	(.L_71 - .L_70)
.L_70:
        /*003c*/ 	.word	0x00000000
        /*0040*/ 	.short	0x000d
        /*0042*/ 	.short	0x0058
        /*0044*/ 	.byte	0x00, 0xf5, 0x21, 0x00


	//----- nvinfo : EIATTR_KPARAM_INFO
	.align		4
.L_71:
        /*0048*/ 	.byte	0x04, 0x17
        /*004a*/ 	.short	(.L_73 - .L_72)
.L_72:
        /*004c*/ 	.word	0x00000000
        /*0050*/ 	.short	0x000c
        /*0052*/ 	.short	0x0054
        /*0054*/ 	.byte	0x00, 0xf0, 0x11, 0x00


	//----- nvinfo : EIATTR_KPARAM_INFO
	.align		4
.L_73:
        /*0058*/ 	.byte	0x04, 0x17
        /*005a*/ 	.short	(.L_75 - .L_74)
.L_74:
        /*005c*/ 	.word	0x00000000
        /*0060*/ 	.short	0x000b
        /*0062*/ 	.short	0x0050
        /*0064*/ 	.byte	0x00, 0xf0, 0x11, 0x00


	//----- nvinfo : EIATTR_KPARAM_INFO
	.align		4
.L_75:
        /*0068*/ 	.byte	0x04, 0x17
        /*006a*/ 	.short	(.L_77 - .L_76)
.L_76:
        /*006c*/ 	.word	0x00000000
        /*0070*/ 	.short	0x000a
        /*0072*/ 	.short	0x004c
        /*0074*/ 	.byte	0x00, 0xf0, 0x11, 0x00


	//----- nvinfo : EIATTR_KPARAM_INFO
	.align		4
.L_77:
        /*0078*/ 	.byte	0x04, 0x17
        /*007a*/ 	.short	(.L_79 - .L_78)
.L_78:
        /*007c*/ 	.word	0x00000000
        /*0080*/ 	.short	0x0009
        /*0082*/ 	.short	0x0048
        /*0084*/ 	.byte	0x00, 0xf0, 0x11, 0x00


	//----- nvinfo : EIATTR_KPARAM_INFO
	.align		4
.L_79:
        /*0088*/ 	.byte	0x04, 0x17
        /*008a*/ 	.short	(.L_81 - .L_80)
.L_80:
        /*008c*/ 	.word	0x00000000
        /*0090*/ 	.short	0x0008
        /*0092*/ 	.short	0x0040
        /*0094*/ 	.byte	0x00, 0xf5, 0x21, 0x00


	//----- nvinfo : EIATTR_KPARAM_INFO
	.align		4
.L_81:
        /*0098*/ 	.byte	0x04, 0x17
        /*009a*/ 	.short	(.L_83 - .L_82)
.L_82:
        /*009c*/ 	.word	0x00000000
        /*00a0*/ 	.short	0x0007
        /*00a2*/ 	.short	0x0038
        /*00a4*/ 	.byte	0x00, 0xf5, 0x21, 0x00


	//----- nvinfo : EIATTR_KPARAM_INFO
	.align		4
.L_83:
        /*00a8*/ 	.byte	0x04, 0x17
        /*00aa*/ 	.short	(.L_85 - .L_84)
.L_84:
        /*00ac*/ 	.word	0x00000000
        /*00b0*/ 	.short	0x0006
        /*00b2*/ 	.short	0x0030
        /*00b4*/ 	.byte	0x00, 0xf5, 0x21, 0x00


	//----- nvinfo : EIATTR_KPARAM_INFO
	.align		4
.L_85:
        /*00b8*/ 	.byte	0x04, 0x17
        /*00ba*/ 	.short	(.L_87 - .L_86)
.L_86:
        /*00bc*/ 	.word	0x00000000
        /*00c0*/ 	.short	0x0005
        /*00c2*/ 	.short	0x0028
        /*00c4*/ 	.byte	0x00, 0xf5, 0x21, 0x00


	//----- nvinfo : EIATTR_KPARAM_INFO
	.align		4
.L_87:
        /*00c8*/ 	.byte	0x04, 0x17
        /*00ca*/ 	.short	(.L_89 - .L_88)
.L_88:
        /*00cc*/ 	.word	0x00000000
        /*00d0*/ 	.short	0x0004
        /*00d2*/ 	.short	0x0020
        /*00d4*/ 	.byte	0x00, 0xf0, 0x11, 0x00


	//----- nvinfo : EIATTR_KPARAM_INFO
	.align		4
.L_89:
        /*00d8*/ 	.byte	0x04, 0x17
        /*00da*/ 	.short	(.L_91 - .L_90)
.L_90:
        /*00dc*/ 	.word	0x00000000
        /*00e0*/ 	.short	0x0003
        /*00e2*/ 	.short	0x0018
        /*00e4*/ 	.byte	0x00, 0xf5, 0x21, 0x00


	//----- nvinfo : EIATTR_KPARAM_INFO
	.align		4
.L_91:
        /*00e8*/ 	.byte	0x04, 0x17
        /*00ea*/ 	.short	(.L_93 - .L_92)
.L_92:
        /*00ec*/ 	.word	0x00000000
        /*00f0*/ 	.short	0x0002
        /*00f2*/ 	.short	0x0010
        /*00f4*/ 	.byte	0x00, 0xf5, 0x21, 0x00


	//----- nvinfo : EIATTR_KPARAM_INFO
	.align		4
.L_93:
        /*00f8*/ 	.byte	0x04, 0x17
        /*00fa*/ 	.short	(.L_95 - .L_94)
.L_94:
        /*00fc*/ 	.word	0x00000000
        /*0100*/ 	.short	0x0001
        /*0102*/ 	.short	0x0008
        /*0104*/ 	.byte	0x00, 0xf5, 0x21, 0x00


	//----- nvinfo : EIATTR_KPARAM_INFO
	.align		4
.L_95:
        /*0108*/ 	.byte	0x04, 0x17
        /*010a*/ 	.short	(.L_97 - .L_96)
.L_96:
        /*010c*/ 	.word	0x00000000
        /*0110*/ 	.short	0x0000
        /*0112*/ 	.short	0x0000
        /*0114*/ 	.byte	0x00, 0xf5, 0x21, 0x00


	//----- nvinfo : EIATTR_SPARSE_MMA_MASK
	.align		4
.L_97:
        /*0118*/ 	.byte	0x03, 0x50
        /*011a*/ 	.short	0x0000


	//----- nvinfo : EIATTR_MAXREG_COUNT
	.align		4
        /*011c*/ 	.byte	0x03, 0x1b
        /*011e*/ 	.short	0x00ff


	//----- nvinfo : EIATTR_MERCURY_ISA_VERSION
	.align		4
        /*0120*/ 	.byte	0x03, 0x5f
        /*0122*/ 	.short	0x0101


	//----- nvinfo : EIATTR_VRC_CTA_INIT_COUNT
	.align		4
        /*0124*/ 	.byte	0x02, 0x4a
	.zero		1
	.zero		1


	//----- nvinfo : EIATTR_EXIT_INSTR_OFFSETS
	.align		4
        /*0128*/ 	.byte	0x04, 0x1c
        /*012a*/ 	.short	(.L_99 - .L_98)


	//   ....[0]....
.L_98:
        /*012c*/ 	.word	0x000000b0


	//   ....[1]....
        /*0130*/ 	.word	0x00002870


	//   ....[2]....
        /*0134*/ 	.word	0x000033b0


	//   ....[3]....
        /*0138*/ 	.word	0x00003c40


	//   ....[4]....
        /*013c*/ 	.word	0x00004450


	//   ....[5]....
        /*0140*/ 	.word	0x00004a20


	//----- nvinfo : EIATTR_INDIRECT_BRANCH_TARGETS
	.align		4
.L_99:
        /*0144*/ 	.byte	0x04, 0x34
        /*0146*/ 	.short	(.L_101 - .L_100)


	//   ....[0]....
.L_100:
        /*0148*/ 	.word	.L_x_66@srel
        /*014c*/ 	.short	0x0
        /*014e*/ 	.short	0x0
        /*0150*/ 	.word	0x3
        /*0154*/ 	.word	.L_x_63@srel
        /*0158*/ 	.word	.L_x_104@srel
        /*015c*/ 	.word	.L_x_105@srel


	//   ....[1]....
        /*0160*/ 	.word	.L_x_76@srel
        /*0164*/ 	.short	0x0
        /*0166*/ 	.short	0x0
        /*0168*/ 	.word	0x3
        /*016c*/ 	.word	.L_x_73@srel
        /*0170*/ 	.word	.L_x_108@srel
        /*0174*/ 	.word	.L_x_109@srel


	//   ....[2]....
        /*0178*/ 	.word	.L_x_81@srel
        /*017c*/ 	.short	0x0
        /*017e*/ 	.short	0x0
        /*0180*/ 	.word	0x3
        /*0184*/ 	.word	.L_x_78@srel
        /*0188*/ 	.word	.L_x_112@srel
        /*018c*/ 	.word	.L_x_113@srel


	//----- nvinfo : EIATTR_CRS_STACK_SIZE
	.align		4
.L_101:
        /*0190*/ 	.byte	0x04, 0x1e
        /*0192*/ 	.short	(.L_103 - .L_102)
.L_102:
        /*0194*/ 	.word	0x00000000


	//----- nvinfo : EIATTR_CBANK_PARAM_SIZE
	.align		4
.L_103:
        /*0198*/ 	.byte	0x03, 0x19
        /*019a*/ 	.short	0x0078


	//----- nvinfo : EIATTR_PARAM_CBANK
	.align		4
        /*019c*/ 	.byte	0x04, 0x0a
        /*019e*/ 	.short	(.L_105 - .L_104)
	.align		4
.L_104:
        /*01a0*/ 	.word	index@(.nv.constant0.lpc_batch_f32)
        /*01a4*/ 	.short	0x0380
        /*01a6*/ 	.short	0x0078


	//----- nvinfo : EIATTR_SW_WAR
	.align		4
.L_105:
        /*01a8*/ 	.byte	0x04, 0x36
        /*01aa*/ 	.short	(.L_107 - .L_106)
.L_106:
        /*01ac*/ 	.word	0x00000008
.L_107:


//--------------------- .nv.callgraph             --------------------------
	.section	.nv.callgraph,"",@"SHT_CUDA_CALLGRAPH"
	.align	4
	.sectionentsize	8
	.align		4
        /*0000*/ 	.word	0x00000000
	.align		4
        /*0004*/ 	.word	0xffffffff
	.align		4
        /*0008*/ 	.word	0x00000000
	.align		4
        /*000c*/ 	.word	0xfffffffe
	.align		4
        /*0010*/ 	.word	0x00000000
	.align		4
        /*0014*/ 	.word	0xfffffffd
	.align		4
        /*0018*/ 	.word	0x00000000
	.align		4
        /*001c*/ 	.word	0xfffffffc


//--------------------- .nv.constant4             --------------------------
	.section	.nv.constant4,"a",@progbits
	.align	8
	.align		8
.nv.constant4:
        /*0000*/ 	.dword	__cudart_i2opi_d
	.align		8
        /*0008*/ 	.dword	__cudart_sin_cos_coeffs


//--------------------- .nv.constant2.lpc_batch_f32 --------------------------
	.section	.nv.constant2.lpc_batch_f32,"a",@progbits
	.sectionflags	@""
	.align	4
.nv.constant2.lpc_batch_f32:
        /*0000*/ 	.byte	0xb0, 0x2f, 0x00, 0x00, 0x20, 0x2f, 0x00, 0x00, 0x70, 0x2e, 0x00, 0x00, 0x50, 0x3b, 0x00, 0x00
        /*0010*/ 	.byte	0xc0, 0x3a, 0x00, 0x00, 0x10, 0x3a, 0x00, 0x00, 0x60, 0x43, 0x00, 0x00, 0xd0, 0x42, 0x00, 0x00
        /*0020*/ 	.byte	0x20, 0x42, 0x00, 0x00


//--------------------- .text.lpc_many_series_one_param_time_major_f32 --------------------------
	.section	.text.lpc_many_series_one_param_time_major_f32,"ax",@progbits
	.align	128
        .global         lpc_many_series_one_param_time_major_f32
        .type           lpc_many_series_one_param_time_major_f32,@function
        .size           lpc_many_series_one_param_time_major_f32,(.L_x_115 - lpc_many_series_one_param_time_major_f32)
        .other          lpc_many_series_one_param_time_major_f32,@"STO_CUDA_ENTRY STV_DEFAULT"
lpc_many_series_one_param_time_major_f32:
.text.lpc_many_series_one_param_time_major_f32:
[----:B------:R-:W0:Y:S01]  /*0000*/  LDC R1, c[0x0][0x37c] ;  /* 0x0000df00ff017b82 */ /* 0x000e220000000800 */
[----:B------:R-:W1:Y:S07]  /*0010*/  S2R R9, SR_TID.X ;  /* 0x0000000000097919 */ /* 0x000e6e0000002100 */
[----:B------:R-:W1:Y:S01]  /*0020*/  S2UR UR4, SR_CTAID.X ;  /* 0x00000000000479c3 */ /* 0x000e620000002500 */
[----:B0-----:R-:W-:-:S07]  /*0030*/  VIADD R1, R1, 0xffffffd8 ;  /* 0xffffffd801017836 */ /* 0x001fce0000000000 */
[----:B------:R-:W1:Y:S08]  /*0040*/  LDC R8, c[0x0][0x360] ;  /* 0x0000d800ff087b82 */ /* 0x000e700000000800 */
[----:B------:R-:W0:Y:S01]  /*0050*/  LDC R3, c[0x0][0x3a0] ;  /* 0x0000e800ff037b82 */ /* 0x000e220000000800 */
[----:B-1----:R-:W-:-:S05]  /*0060*/  IMAD R8, R8, UR4, R9 ;  /* 0x0000000408087c24 */ /* 0x002fca000f8e0209 */
[----:B0-----:R-:W-:-:S13]  /*0070*/  ISETP.GE.AND P0, PT, R8, R3, PT ;  /* 0x000000030800720c */ /* 0x001fda0003f06270 */
[----:B------:R-:W-:Y:S05]  /*0080*/  @P0 EXIT ;  /* 0x000000000000094d */ /* 0x000fea0003800000 */
[----:B------:R-:W0:Y:S01]  /*0090*/  LDC.64 R4, c[0x0][0x3c0] ;  /* 0x0000f000ff047b82 */ /* 0x000e220000000a00 */
[----:B------:R-:W1:Y:S01]  /*00a0*/  LDCU.64 UR6, c[0x0][0x358] ;  /* 0x00006b00ff0677ac */ /* 0x000e620008000a00 */
[----:B------:R-:W2:Y:S01]  /*00b0*/  LDCU UR4, c[0x0][0x3a4] ;  /* 0x00007480ff0477ac */ /* 0x000ea20008000800 */
[----:B0-----:R-:W-:-:S06]  /*00c0*/  IMAD.WIDE R4, R8, 0x4, R4 ;  /* 0x0000000408047825 */ /* 0x001fcc00078e0204 */
[----:B-1----:R-:W2:Y:S01]  /*00d0*/  LDG.E.CONSTANT R5, desc[UR6][R4.64] ;  /* 0x0000000604057981 */ /* 0x002ea2000c1e9900 */
[----:B------:R-:W-:Y:S01]  /*00e0*/  BSSY.RECONVERGENT B0, `(.L_x_0) ;  /* 0x0000091000007945 */ /* 0x000fe20003800200 */
[----:B------:R-:W-:Y:S02]  /*00f0*/  SHF.R.S32.HI R9, RZ, 0x1f, R8 ;  /* 0x0000001fff097819 */ /* 0x000fe40000011408 */
[----:B--2---:R-:W-:-:S04]  /*0100*/  VIMNMX R0, PT, PT, R5, UR4, PT ;  /* 0x0000000405007c48 */ /* 0x004fc8000bfe0100 */
[----:B------:R-:W-:-:S13]  /*0110*/  ISETP.GE.AND P0, PT, R0, 0x1, PT ;  /* 0x000000010000780c */ /* 0x000fda0003f06270 */
[----:B------:R-:W-:Y:S05]  /*0120*/  @!P0 BRA `(.L_x_1) ;  /* 0x0000000800308947 */ /* 0x000fea0003800000 */
[C---:B------:R-:W-:Y:S01]  /*0130*/  ISETP.GE.U32.AND P0, PT, R0.reuse, 0x8, PT ;  /* 0x000000080000780c */ /* 0x040fe20003f06070 */
[----:B------:R-:W-:Y:S01]  /*0140*/  BSSY.RECONVERGENT B1, `(.L_x_2) ;  /* 0x0000040000017945 */ /* 0x000fe20003800200 */
[----:B------:R-:W-:Y:S01]  /*0150*/  LOP3.LUT R2, R0, 0x7, RZ, 0xc0, !PT ;  /* 0x0000000700027812 */ /* 0x000fe200078ec0ff */
[----:B------:R-:W-:-:S03]  /*0160*/  IMAD.MOV.U32 R4, RZ, RZ, RZ ;  /* 0x000000ffff047224 */ /* 0x000fc600078e00ff */
[----:B------:R-:W-:-:S07]  /*0170*/  ISETP.NE.AND P1, PT, R2, RZ, PT ;  /* 0x000000ff0200720c */ /* 0x000fce0003f25270 */
[----:B------:R-:W-:Y:S06]  /*0180*/  @!P0 BRA `(.L_x_3) ;  /* 0x0000000000ec8947 */ /* 0x000fec0003800000 */
[----:B------:R-:W0:Y:S01]  /*0190*/  LDC.64 R14, c[0x0][0x3c8] ;  /* 0x0000f200ff0e7b82 */ /* 0x000e220000000a00 */
[----:B------:R-:W-:Y:S01]  /*01a0*/  LOP3.LUT R4, R0, 0x7ffffff8, RZ, 0xc0, !PT ;  /* 0x7ffffff800047812 */ /* 0x000fe200078ec0ff */
[----:B------:R-:W-:-:S04]  /*01b0*/  IMAD.MOV.U32 R6, RZ, RZ, R8 ;  /* 0x000000ffff067224 */ /* 0x000fc800078e0008 */
[----:B------:R-:W-:Y:S02]  /*01c0*/  IMAD.MOV R7, RZ, RZ, -R4 ;  /* 0x000000ffff077224 */ /* 0x000fe400078e0a04 */
[----:B------:R-:W1:Y:S08]  /*01d0*/  LDC.64 R12, c[0x0][0x3d0] ;  /* 0x0000f400ff0c7b82 */ /* 0x000e700000000a00 */
[----:B------:R-:W2:Y:S02]  /*01e0*/  LDC.64 R10, c[0x0][0x3d8] ;  /* 0x0000f600ff0a7b82 */ /* 0x000ea40000000a00 */
.L_x_4:
[----:B---3--:R-:W-:Y:S02]  /*01f0*/  IMAD.MOV.U32 R29, RZ, RZ, 0x7fc00000 ;  /* 0x7fc00000ff1d7424 */ /* 0x008fe400078e00ff */
[----:B0-----:R-:W-:-:S04]  /*0200*/  IMAD.WIDE R20, R6, 0x4, R14 ;  /* 0x0000000406147825 */ /* 0x001fc800078e020e */
[C---:B-1----:R-:W-:Y:S01]  /*0210*/  IMAD.WIDE R22, R6.reuse, 0x4, R12 ;  /* 0x0000000406167825 */ /* 0x042fe200078e020c */
[----:B------:R0:W-:Y:S03]  /*0220*/  STG.E desc[UR6][R20.64], R29 ;  /* 0x0000001d14007986 */ /* 0x0001e6000c101906 */
[----:B--2---:R-:W-:Y:S01]  /*0230*/  IMAD.WIDE R18, R6, 0x4, R10 ;  /* 0x0000000406127825 */ /* 0x004fe200078e020a */
[----:B------:R1:W-:Y:S03]  /*0240*/  STG.E desc[UR6][R22.64], R29 ;  /* 0x0000001d16007986 */ /* 0x0003e6000c101906 */
[----:B------:R-:W-:Y:S01]  /*0250*/  VIADD R7, R7, 0x8 ;  /* 0x0000000807077836 */ /* 0x000fe20000000000 */
[----:B------:R2:W-:Y:S01]  /*0260*/  STG.E desc[UR6][R18.64], R29 ;  /* 0x0000001d12007986 */ /* 0x0005e2000c101906 */
[----:B------:R-:W-:-:S03]  /*0270*/  IMAD.WIDE R24, R3, 0x4, R18 ;  /* 0x0000000403187825 */ /* 0x000fc600078e0212 */
[----:B------:R-:W-:Y:S01]  /*0280*/  ISETP.NE.AND P0, PT, R7, RZ, PT ;  /* 0x000000ff0700720c */ /* 0x000fe20003f05270 */
[----:B0-----:R-:W-:-:S04]  /*0290*/  IMAD.WIDE R20, R3, 0x4, R20 ;  /* 0x0000000403147825 */ /* 0x001fc800078e0214 */
[C---:B-1----:R-:W-:Y:S01]  /*02a0*/  IMAD.WIDE R22, R3.reuse, 0x4, R22 ;  /* 0x0000000403167825 */ /* 0x042fe200078e0216 */
[----:B------:R-:W-:Y:S03]  /*02b0*/  STG.E desc[UR6][R20.64], R29 ;  /* 0x0000001d14007986 */ /* 0x000fe6000c101906 */
[C---:B------:R-:W-:Y:S01]  /*02c0*/  IMAD.WIDE R16, R3.reuse, 0x4, R20 ;  /* 0x0000000403107825 */ /* 0x040fe200078e0214 */
[----:B------:R-:W-:Y:S03]  /*02d0*/  STG.E desc[UR6][R22.64], R29 ;  /* 0x0000001d16007986 */ /* 0x000fe6000c101906 */
[C---:B------:R-:W-:Y:S01]  /*02e0*/  IMAD.WIDE R26, R3.reuse, 0x4, R22 ;  /* 0x00000004031a7825 */ /* 0x040fe200078e0216 */
[----:B------:R0:W-:Y:S03]  /*02f0*/  STG.E desc[UR6][R24.64], R29 ;  /* 0x0000001d18007986 */ /* 0x0001e6000c101906 */
[C---:B------:R-:W-:Y:S01]  /*0300*/  IMAD R6, R3.reuse, 0x8, R6 ;  /* 0x0000000803067824 */ /* 0x040fe200078e0206 */
[----:B------:R1:W-:Y:S01]  /*0310*/  STG.E desc[UR6][R16.64], R29 ;  /* 0x0000001d10007986 */ /* 0x0003e2000c101906 */
[----:B--2---:R-:W-:-:S03]  /*0320*/  IMAD.WIDE R18, R3, 0x4, R26 ;  /* 0x0000000403127825 */ /* 0x004fc600078e021a */
[----:B------:R2:W-:Y:S01]  /*0330*/  STG.E desc[UR6][R26.64], R29 ;  /* 0x0000001d1a007986 */ /* 0x0005e2000c101906 */
[----:B0-----:R-:W-:-:S04]  /*0340*/  IMAD.WIDE R24, R3, 0x4, R24 ;  /* 0x0000000403187825 */ /* 0x001fc800078e0218 */
[C---:B-1----:R-:W-:Y:S01]  /*0350*/  IMAD.WIDE R16, R3.reuse, 0x4, R16 ;  /* 0x0000000403107825 */ /* 0x042fe200078e0210 */
[----:B------:R-:W-:Y:S03]  /*0360*/  STG.E desc[UR6][R24.64], R29 ;  /* 0x0000001d18007986 */ /* 0x000fe6000c101906 */
[C---:B------:R-:W-:Y:S01]  /*0370*/  IMAD.WIDE R20, R3.reuse, 0x4, R24 ;  /* 0x0000000403147825 */ /* 0x040fe200078e0218 */
[----:B------:R-:W-:Y:S03]  /*0380*/  STG.E desc[UR6][R16.64], R29 ;  /* 0x0000001d10007986 */ /* 0x000fe6000c101906 */
[C---:B------:R-:W-:Y:S01]  /*0390*/  IMAD.WIDE R22, R3.reuse, 0x4, R16 ;  /* 0x0000000403167825 */ /* 0x040fe200078e0210 */
[----:B------:R0:W-:Y:S04]  /*03a0*/  STG.E desc[UR6][R18.64], R29 ;  /* 0x0000001d12007986 */ /* 0x0001e8000c101906 */
[----:B------:R1:W-:Y:S01]  /*03b0*/  STG.E desc[UR6][R20.64], R29 ;  /* 0x0000001d14007986 */ /* 0x0003e2000c101906 */
[----:B--2---:R-:W-:-:S03]  /*03c0*/  IMAD.WIDE R26, R3, 0x4, R22 ;  /* 0x00000004031a7825 */ /* 0x004fc600078e0216 */
[----:B------:R-:W-:Y:S01]  /*03d0*/  STG.E desc[UR6][R22.64], R29 ;  /* 0x0000001d16007986 */ /* 0x000fe2000c101906 */
[----:B0-----:R-:W-:-:S04]  /*03e0*/  IMAD.WIDE R18, R3, 0x4, R18 ;  /* 0x0000000403127825 */ /* 0x001fc800078e0212 */
[C---:B-1----:R-:W-:Y:S01]  /*03f0*/  IMAD.WIDE R20, R3.reuse, 0x4, R20 ;  /* 0x0000000403147825 */ /* 0x042fe200078e0214 */
[----:B------:R-:W-:Y:S03]  /*0400*/  STG.E desc[UR6][R18.64], R29 ;  /* 0x0000001d12007986 */ /* 0x000fe6000c101906 */
[C---:B------:R-:W-:Y:S01]  /*0410*/  IMAD.WIDE R24, R3.reuse, 0x4, R18 ;  /* 0x0000000403187825 */ /* 0x040fe200078e0212 */
[----:B------:R-:W-:Y:S03]  /*0420*/  STG.E desc[UR6][R20.64], R29 ;  /* 0x0000001d14007986 */ /* 0x000fe6000c101906 */
[C---:B------:R-:W-:Y:S01]  /*0430*/  IMAD.WIDE R16, R3.reuse, 0x4, R20 ;  /* 0x0000000403107825 */ /* 0x040fe200078e0214 */
[----:B------:R0:W-:Y:S04]  /*0440*/  STG.E desc[UR6][R26.64], R29 ;  /* 0x0000001d1a007986 */ /* 0x0001e8000c101906 */
[----:B------:R1:W-:Y:S04]  /*0450*/  STG.E desc[UR6][R24.64], R29 ;  /* 0x0000001d18007986 */ /* 0x0003e8000c101906 */
[----:B------:R2:W-:Y:S01]  /*0460*/  STG.E desc[UR6][R16.64], R29 ;  /* 0x0000001d10007986 */ /* 0x0005e2000c101906 */
[----:B0-----:R-:W-:-:S04]  /*0470*/  IMAD.WIDE R26, R3, 0x4, R26 ;  /* 0x00000004031a7825 */ /* 0x001fc800078e021a */
[C---:B-1----:R-:W-:Y:S01]  /*0480*/  IMAD.WIDE R24, R3.reuse, 0x4, R24 ;  /* 0x0000000403187825 */ /* 0x042fe200078e0218 */
[----:B------:R3:W-:Y:S03]  /*0490*/  STG.E desc[UR6][R26.64], R29 ;  /* 0x0000001d1a007986 */ /* 0x0007e6000c101906 */
[C---:B--2---:R-:W-:Y:S01]  /*04a0*/  IMAD.WIDE R16, R3.reuse, 0x4, R16 ;  /* 0x0000000403107825 */ /* 0x044fe200078e0210 */
[----:B------:R3:W-:Y:S03]  /*04b0*/  STG.E desc[UR6][R24.64], R29 ;  /* 0x0000001d18007986 */ /* 0x0007e6000c101906 */
[C---:B------:R-:W-:Y:S01]  /*04c0*/  IMAD.WIDE R18, R3.reuse, 0x4, R26 ;  /* 0x0000000403127825 */ /* 0x040fe200078e021a */
[----:B------:R3:W-:Y:S03]  /*04d0*/  STG.E desc[UR6][R16.64], R29 ;  /* 0x0000001d10007986 */ /* 0x0007e6000c101906 */
[C---:B------:R-:W-:Y:S01]  /*04e0*/  IMAD.WIDE R20, R3.reuse, 0x4, R24 ;  /* 0x0000000403147825 */ /* 0x040fe200078e0218 */
[----:B------:R3:W-:Y:S03]  /*04f0*/  STG.E desc[UR6][R18.64], R29 ;  /* 0x0000001d12007986 */ /* 0x0007e6000c101906 */
[----:B------:R-:W-:Y:S01]  /*0500*/  IMAD.WIDE R22, R3, 0x4, R16 ;  /* 0x0000000403167825 */ /* 0x000fe200078e0210 */
[----:B------:R3:W-:Y:S04]  /*0510*/  STG.E desc[UR6][R20.64], R29 ;  /* 0x0000001d14007986 */ /* 0x0007e8000c101906 */
[----:B------:R3:W-:Y:S01]  /*0520*/  STG.E desc[UR6][R22.64], R29 ;  /* 0x0000001d16007986 */ /* 0x0007e2000c101906 */
[----:B------:R-:W-:Y:S05]  /*0530*/  @P0 BRA `(.L_x_4) ;  /* 0xfffffffc002c0947 */ /* 0x000fea000383ffff */
.L_x_3:
[----:B------:R-:W-:Y:S05]  /*0540*/  BSYNC.RECONVERGENT B1 ;  /* 0x0000000000017941 */ /* 0x000fea0003800200 */
.L_x_2:
[----:B------:R-:W-:Y:S05]  /*0550*/  @!P1 BRA `(.L_x_1) ;  /* 0x0000000400249947 */ /* 0x000fea0003800000 */
[----:B------:R-:W-:Y:S01]  /*0560*/  ISETP.GE.U32.AND P0, PT, R2, 0x4, PT ;  /* 0x000000040200780c */ /* 0x000fe20003f06070 */
[----:B------:R-:W-:Y:S01]  /*0570*/  BSSY.RECONVERGENT B1, `(.L_x_5) ;  /* 0x0000022000017945 */ /* 0x000fe20003800200 */
[----:B------:R-:W-:-:S04]  /*0580*/  LOP3.LUT R12, R0, 0x3, RZ, 0xc0, !PT ;  /* 0x00000003000c7812 */ /* 0x000fc800078ec0ff */
[----:B------:R-:W-:-:S07]  /*0590*/  ISETP.NE.AND P1, PT, R12, RZ, PT ;  /* 0x000000ff0c00720c */ /* 0x000fce0003f25270 */
[----:B------:R-:W-:Y:S06]  /*05a0*/  @!P0 BRA `(.L_x_6) ;  /* 0x0000000000788947 */ /* 0x000fec0003800000 */
[----:B---3--:R-:W0:Y:S01]  /*05b0*/  LDC.64 R20, c[0x0][0x3c8] ;  /* 0x0000f200ff147b82 */ /* 0x008e220000000a00 */
[C---:B------:R-:W-:Y:S02]  /*05c0*/  IMAD R7, R4.reuse, R3, R8 ;  /* 0x0000000304077224 */ /* 0x040fe400078e0208 */
[----:B------:R-:W-:Y:S02]  /*05d0*/  IMAD.MOV.U32 R13, RZ, RZ, 0x7fc00000 ;  /* 0x7fc00000ff0d7424 */ /* 0x000fe400078e00ff */
[----:B------:R-:W-:-:S03]  /*05e0*/  VIADD R4, R4, 0x4 ;  /* 0x0000000404047836 */ /* 0x000fc60000000000 */
[----:B------:R-:W1:Y:S08]  /*05f0*/  LDC.64 R18, c[0x0][0x3d0] ;  /* 0x0000f400ff127b82 */ /* 0x000e700000000a00 */
[----:B------:R-:W2:Y:S01]  /*0600*/  LDC.64 R22, c[0x0][0x3d8] ;  /* 0x0000f600ff167b82 */ /* 0x000ea20000000a00 */
[----:B0-----:R-:W-:-:S05]  /*0610*/  IMAD.WIDE R20, R7, 0x4, R20 ;  /* 0x0000000407147825 */ /* 0x001fca00078e0214 */
[----:B------:R0:W-:Y:S01]  /*0620*/  STG.E desc[UR6][R20.64], R13 ;  /* 0x0000000d14007986 */ /* 0x0001e2000c101906 */
[----:B------:R-:W-:-:S04]  /*0630*/  IMAD.WIDE R24, R3, 0x4, R20 ;  /* 0x0000000403187825 */ /* 0x000fc800078e0214 */
[----:B-1----:R-:W-:-:S04]  /*0640*/  IMAD.WIDE R18, R7, 0x4, R18 ;  /* 0x0000000407127825 */ /* 0x002fc800078e0212 */
[----:B------:R-:W-:Y:S01]  /*0650*/  IMAD.WIDE R26, R3, 0x4, R24 ;  /* 0x00000004031a7825 */ /* 0x000fe200078e0218 */
[----:B------:R1:W-:Y:S03]  /*0660*/  STG.E desc[UR6][R18.64], R13 ;  /* 0x0000000d12007986 */ /* 0x0003e6000c101906 */
[----:B--2---:R-:W-:-:S04]  /*0670*/  IMAD.WIDE R22, R7, 0x4, R22 ;  /* 0x0000000407167825 */ /* 0x004fc800078e0216 */
[C---:B------:R-:W-:Y:S01]  /*0680*/  IMAD.WIDE R6, R3.reuse, 0x4, R18 ;  /* 0x0000000403067825 */ /* 0x040fe200078e0212 */
[----:B------:R2:W-:Y:S03]  /*0690*/  STG.E desc[UR6][R22.64], R13 ;  /* 0x0000000d16007986 */ /* 0x0005e6000c101906 */
[C---:B------:R-:W-:Y:S01]  /*06a0*/  IMAD.WIDE R10, R3.reuse, 0x4, R22 ;  /* 0x00000004030a7825 */ /* 0x040fe200078e0216 */
[----:B------:R2:W-:Y:S03]  /*06b0*/  STG.E desc[UR6][R24.64], R13 ;  /* 0x0000000d18007986 */ /* 0x0005e6000c101906 */
[C---:B------:R-:W-:Y:S01]  /*06c0*/  IMAD.WIDE R16, R3.reuse, 0x4, R6 ;  /* 0x0000000403107825 */ /* 0x040fe200078e0206 */
[----:B------:R2:W-:Y:S03]  /*06d0*/  STG.E desc[UR6][R6.64], R13 ;  /* 0x0000000d06007986 */ /* 0x0005e6000c101906 */
[C---:B------:R-:W-:Y:S01]  /*06e0*/  IMAD.WIDE R14, R3.reuse, 0x4, R10 ;  /* 0x00000004030e7825 */ /* 0x040fe200078e020a */
[----:B------:R2:W-:Y:S03]  /*06f0*/  STG.E desc[UR6][R10.64], R13 ;  /* 0x0000000d0a007986 */ /* 0x0005e6000c101906 */
[C---:B0-----:R-:W-:Y:S01]  /*0700*/  IMAD.WIDE R20, R3.reuse, 0x4, R26 ;  /* 0x0000000403147825 */ /* 0x041fe200078e021a */
[----:B------:R2:W-:Y:S03]  /*0710*/  STG.E desc[UR6][R26.64], R13 ;  /* 0x0000000d1a007986 */ /* 0x0005e6000c101906 */
[C---:B------:R-:W-:Y:S01]  /*0720*/  IMAD.WIDE R28, R3.reuse, 0x4, R16 ;  /* 0x00000004031c7825 */ /* 0x040fe200078e0210 */
[----:B------:R2:W-:Y:S03]  /*0730*/  STG.E desc[UR6][R16.64], R13 ;  /* 0x0000000d10007986 */ /* 0x0005e6000c101906 */
[----:B-1----:R-:W-:Y:S01]  /*0740*/  IMAD.WIDE R18, R3, 0x4, R14 ;  /* 0x0000000403127825 */ /* 0x002fe200078e020e */
[----:B------:R2:W-:Y:S04]  /*0750*/  STG.E desc[UR6][R14.64], R13 ;  /* 0x0000000d0e007986 */ /* 0x0005e8000c101906 */
[----:B------:R2:W-:Y:S04]  /*0760*/  STG.E desc[UR6][R20.64], R13 ;  /* 0x0000000d14007986 */ /* 0x0005e8000c101906 */
[----:B------:R2:W-:Y:S04]  /*0770*/  STG.E desc[UR6][R28.64], R13 ;  /* 0x0000000d1c007986 */ /* 0x0005e8000c101906 */
[----:B------:R2:W-:Y:S02]  /*0780*/  STG.E desc[UR6][R18.64], R13 ;  /* 0x0000000d12007986 */ /* 0x0005e4000c101906 */
.L_x_6:
[----:B------:R-:W-:Y:S05]  /*0790*/  BSYNC.RECONVERGENT B1 ;  /* 0x0000000000017941 */ /* 0x000fea0003800200 */
.L_x_5:
[----:B------:R-:W-:Y:S05]  /*07a0*/  @!P1 BRA `(.L_x_1) ;  /* 0x0000000000909947 */ /* 0x000fea0003800000 */
[----:B------:R-:W-:Y:S01]  /*07b0*/  ISETP.NE.AND P0, PT, R12, 0x1, PT ;  /* 0x000000010c00780c */ /* 0x000fe20003f05270 */
[----:B------:R-:W-:Y:S01]  /*07c0*/  BSSY.RECONVERGENT B1, `(.L_x_7) ;  /* 0x0000016000017945 */ /* 0x000fe20003800200 */
[----:B------:R-:W-:-:S04]  /*07d0*/  LOP3.LUT R0, R0, 0x1, RZ, 0xc0, !PT ;  /* 0x0000000100007812 */ /* 0x000fc800078ec0ff */
[----:B------:R-:W-:-:S07]  /*07e0*/  ISETP.NE.U32.AND P1, PT, R0, 0x1, PT ;  /* 0x000000010000780c */ /* 0x000fce0003f25070 */
[----:B------:R-:W-:Y:S06]  /*07f0*/  @!P0 BRA `(.L_x_8) ;  /* 0x0000000000488947 */ /* 0x000fec0003800000 */
[----:B--2---:R-:W0:Y:S01]  /*0800*/  LDC.64 R6, c[0x0][0x3c8] ;  /* 0x0000f200ff067b82 */ /* 0x004e220000000a00 */
[C---:B------:R-:W-:Y:S02]  /*0810*/  IMAD R15, R4.reuse, R3, R8 ;  /* 0x00000003040f7224 */ /* 0x040fe400078e0208 */
[----:B---3--:R-:W-:Y:S02]  /*0820*/  IMAD.MOV.U32 R21, RZ, RZ, 0x7fc00000 ;  /* 0x7fc00000ff157424 */ /* 0x008fe400078e00ff */
[----:B------:R-:W-:-:S03]  /*0830*/  VIADD R4, R4, 0x2 ;  /* 0x0000000204047836 */ /* 0x000fc60000000000 */
[----:B------:R-:W1:Y:S08]  /*0840*/  LDC.64 R10, c[0x0][0x3d0] ;  /* 0x0000f400ff0a7b82 */ /* 0x000e700000000a00 */
[----:B------:R-:W2:Y:S01]  /*0850*/  LDC.64 R12, c[0x0][0x3d8] ;  /* 0x0000f600ff0c7b82 */ /* 0x000ea20000000a00 */
[----:B0-----:R-:W-:-:S05]  /*0860*/  IMAD.WIDE R6, R15, 0x4, R6 ;  /* 0x000000040f067825 */ /* 0x001fca00078e0206 */
[----:B------:R0:W-:Y:S01]  /*0870*/  STG.E desc[UR6][R6.64], R21 ;  /* 0x0000001506007986 */ /* 0x0001e2000c101906 */
[----:B-1----:R-:W-:-:S05]  /*0880*/  IMAD.WIDE R10, R15, 0x4, R10 ;  /* 0x000000040f0a7825 */ /* 0x002fca00078e020a */
[----:B------:R0:W-:Y:S01]  /*0890*/  STG.E desc[UR6][R10.64], R21 ;  /* 0x000000150a007986 */ /* 0x0001e2000c101906 */
[----:B------:R-:W-:-:S04]  /*08a0*/  IMAD.WIDE R16, R3, 0x4, R10 ;  /* 0x0000000403107825 */ /* 0x000fc800078e020a */
[----:B--2---:R-:W-:-:S04]  /*08b0*/  IMAD.WIDE R12, R15, 0x4, R12 ;  /* 0x000000040f0c7825 */ /* 0x004fc800078e020c */
[C---:B------:R-:W-:Y:S01]  /*08c0*/  IMAD.WIDE R14, R3.reuse, 0x4, R6 ;  /* 0x00000004030e7825 */ /* 0x040fe200078e0206 */
[----:B------:R0:W-:Y:S03]  /*08d0*/  STG.E desc[UR6][R12.64], R21 ;  /* 0x000000150c007986 */ /* 0x0001e6000c101906 */
[----:B------:R-:W-:Y:S01]  /*08e0*/  IMAD.WIDE R18, R3, 0x4, R12 ;  /* 0x0000000403127825 */ /* 0x000fe200078e020c */
[----:B------:R0:W-:Y:S04]  /*08f0*/  STG.E desc[UR6][R14.64], R21 ;  /* 0x000000150e007986 */ /* 0x0001e8000c101906 */
[----:B------:R0:W-:Y:S04]  /*0900*/  STG.E desc[UR6][R16.64], R21 ;  /* 0x0000001510007986 */ /* 0x0001e8000c101906 */
[----:B------:R0:W-:Y:S02]  /*0910*/  STG.E desc[UR6][R18.64], R21 ;  /* 0x0000001512007986 */ /* 0x0001e4000c101906 */
.L_x_8:
[----:B------:R-:W-:Y:S05]  /*0920*/  BSYNC.RECONVERGENT B1 ;  /* 0x0000000000017941 */ /* 0x000fea0003800200 */
.L_x_7:
[----:B------:R-:W-:Y:S05]  /*0930*/  @P1 BRA `(.L_x_1) ;  /* 0x00000000002c1947 */ /* 0x000fea0003800000 */
[----:B0-2---:R-:W0:Y:S01]  /*0940*/  LDC.64 R6, c[0x0][0x3c8] ;  /* 0x0000f200ff067b82 */ /* 0x005e220000000a00 */
[----:B------:R-:W-:Y:S02]  /*0950*/  IMAD R15, R4, R3, R8 ;  /* 0x00000003040f7224 */ /* 0x000fe400078e0208 */
[----:B---3--:R-:W-:-:S05]  /*0960*/  IMAD.MOV.U32 R17, RZ, RZ, 0x7fc00000 ;  /* 0x7fc00000ff117424 */ /* 0x008fca00078e00ff */
[----:B------:R-:W1:Y:S08]  /*0970*/  LDC.64 R10, c[0x0][0x3d0] ;  /* 0x0000f400ff0a7b82 */ /* 0x000e700000000a00 */
[----:B------:R-:W2:Y:S01]  /*0980*/  LDC.64 R12, c[0x0][0x3d8] ;  /* 0x0000f600ff0c7b82 */ /* 0x000ea20000000a00 */
[----:B0-----:R-:W-:-:S05]  /*0990*/  IMAD.WIDE R2, R15, 0x4, R6 ;  /* 0x000000040f027825 */ /* 0x001fca00078e0206 */
[----:B------:R4:W-:Y:S01]  /*09a0*/  STG.E desc[UR6][R2.64], R17 ;  /* 0x0000001102007986 */ /* 0x0009e2000c101906 */
[----:B-1----:R-:W-:-:S05]  /*09b0*/  IMAD.WIDE R6, R15, 0x4, R10 ;  /* 0x000000040f067825 */ /* 0x002fca00078e020a */
[----:B------:R4:W-:Y:S01]  /*09c0*/  STG.E desc[UR6][R6.64], R17 ;  /* 0x0000001106007986 */ /* 0x0009e2000c101906 */
[----:B--2---:R-:W-:-:S05]  /*09d0*/  IMAD.WIDE R10, R15, 0x4, R12 ;  /* 0x000000040f0a7825 */ /* 0x004fca00078e020c */
[----:B------:R4:W-:Y:S02]  /*09e0*/  STG.E desc[UR6][R10.64], R17 ;  /* 0x000000110a007986 */ /* 0x0009e4000c101906 */
.L_x_1:
[----:B------:R-:W-:Y:S05]  /*09f0*/  BSYNC.RECONVERGENT B0 ;  /* 0x0000000000007941 */ /* 0x000fea0003800200 */
.L_x_0:
[----:B------:R-:W-:-:S13]  /*0a00*/  ISETP.GE.AND P0, PT, R5, UR4, PT ;  /* 0x0000000405007c0c */ /* 0x000fda000bf06270 */
[----:B------:R-:W-:Y:S05]  /*0a10*/  @P0 EXIT ;  /* 0x000000000000094d */ /* 0x000fea0003800000 */
[----:B------:R-:W1:Y:S01]  /*0a20*/  LDCU UR4, c[0x0][0x3a8] ;  /* 0x00007500ff0477ac */ /* 0x000e620008000800 */
[----:B----4-:R-:W-:Y:S01]  /*0a30*/  IMAD.MOV.U32 R2, RZ, RZ, 0x1 ;  /* 0x00000001ff027424 */ /* 0x010fe200078e00ff */
[----:B------:R-:W-:Y:S01]  /*0a40*/  UMOV UR5, 0x401921fb ;  /* 0x401921fb00057882 */ /* 0x000fe20000000000 */
[----:B-1----:R-:W-:-:S04]  /*0a50*/  UISETP.LT.AND UP0, UPT, UR4, 0x1, UPT ;  /* 0x000000010400788c */ /* 0x002fc8000bf01270 */
[----:B------:R-:W-:-:S09]  /*0a60*/  USEL UR4, UR4, 0x1, !UP0 ;  /* 0x0000000104047887 */ /* 0x000fd2000c000000 */
[----:B0-2---:R-:W0:Y:S01]  /*0a70*/  I2F.F64.U32 R6, UR4 ;  /* 0x0000000400067d12 */ /* 0x005e220008201800 */
[----:B------:R-:W-:-:S07]  /*0a80*/  UMOV UR4, 0x54442d18 ;  /* 0x54442d1800047882 */ /* 0x000fce0000000000 */
[----:B0-----:R-:W0:Y:S02]  /*0a90*/  MUFU.RCP64H R3, R7 ;  /* 0x0000000700037308 */ /* 0x001e240000001800 */
[----:B0-----:R-:W-:-:S08]  /*0aa0*/  DFMA R10, -R6, R2, 1 ;  /* 0x3ff00000060a742b */ /* 0x001fd00000000102 */
[----:B------:R-:W-:-:S08]  /*0ab0*/  DFMA R10, R10, R10, R10 ;  /* 0x0000000a0a0a722b */ /* 0x000fd0000000000a */
[----:B------:R-:W-:-:S08]  /*0ac0*/  DFMA R10, R2, R10, R2 ;  /* 0x0000000a020a722b */ /* 0x000fd00000000002 */
[----:B------:R-:W-:-:S08]  /*0ad0*/  DFMA R2, -R6, R10, 1 ;  /* 0x3ff000000602742b */ /* 0x000fd0000000010a */
[----:B------:R-:W-:-:S08]  /*0ae0*/  DFMA R2, R10, R2, R10 ;  /* 0x000000020a02722b */ /* 0x000fd0000000000a */
[----:B------:R-:W-:-:S08]  /*0af0*/  DMUL R10, R2, UR4 ;  /* 0x00000004020a7c28 */ /* 0x000fd00008000000 */
[----:B------:R-:W-:-:S08]  /*0b00*/  DFMA R12, -R6, R10, UR4 ;  /* 0x00000004060c7e2b */ /* 0x000fd0000800010a */
[----:B------:R-:W-:-:S10]  /*0b10*/  DFMA R2, R2, R12, R10 ;  /* 0x0000000c0202722b */ /* 0x000fd4000000000a */
[----:B------:R-:W-:-:S05]  /*0b20*/  FFMA R0, RZ, R7, R3 ;  /* 0x00000007ff007223 */ /* 0x000fca0000000003 */
[----:B------:R-:W-:-:S13]  /*0b30*/  FSETP.GT.AND P0, PT, |R0|, 1.469367938527859385e-39, PT ;  /* 0x001000000000780b */ /* 0x000fda0003f04200 */
[----:B------:R-:W-:Y:S05]  /*0b40*/  @P0 BRA `(.L_x_9) ;  /* 0x0000000000200947 */ /* 0x000fea0003800000 */
[----:B------:R-:W-:Y:S01]  /*0b50*/  IMAD.MOV.U32 R12, RZ, RZ, R6 ;  /* 0x000000ffff0c7224 */ /* 0x000fe200078e0006 */
[----:B------:R-:W-:Y:S01]  /*0b60*/  MOV R0, 0xbb0 ;  /* 0x00000bb000007802 */ /* 0x000fe20000000f00 */
[----:B------:R-:W-:Y:S02]  /*0b70*/  IMAD.MOV.U32 R13, RZ, RZ, R7 ;  /* 0x000000ffff0d7224 */ /* 0x000fe400078e0007 */
[----:B------:R-:W-:Y:S02]  /*0b80*/  IMAD.MOV.U32 R6, RZ, RZ, 0x54442d18 ;  /* 0x54442d18ff067424 */ /* 0x000fe400078e00ff */
[----:B------:R-:W-:-:S07]  /*0b90*/  IMAD.MOV.U32 R7, RZ, RZ, 0x401921fb ;  /* 0x401921fbff077424 */ /* 0x000fce00078e00ff */
[----:B---3--:R-:W-:Y:S05]  /*0ba0*/  CALL.REL.NOINC `($__internal_0_$__cuda_sm20_div_rn_f64_full) ;  /* 0x0000001800247944 */ /* 0x008fea0003c00000 */
[----:B------:R-:W-:Y:S02]  /*0bb0*/  IMAD.MOV.U32 R2, RZ, RZ, R18 ;  /* 0x000000ffff027224 */ /* 0x000fe400078e0012 */
[----:B------:R-:W-:-:S07]  /*0bc0*/  IMAD.MOV.U32 R3, RZ, RZ, R19 ;  /* 0x000000ffff037224 */ /* 0x000fce00078e0013 */
.L_x_9:
[----:B------:R-:W-:-:S14]  /*0bd0*/  DSETP.NEU.AND P0, PT, R2, +INF , PT ;  /* 0x7ff000000200742a */ /* 0x000fdc0003f0d000 */
[----:B------:R-:W-:Y:S01]  /*0be0*/  @!P0 DMUL R6, RZ, +INF ;  /* 0x7ff00000ff068828 */ /* 0x000fe20000000000 */
[----:B------:R-:W-:Y:S01]  /*0bf0*/  @!P0 IMAD.MOV.U32 R0, RZ, RZ, RZ ;  /* 0x000000ffff008224 */ /* 0x000fe200078e00ff */
[----:B------:R-:W-:Y:S09]  /*0c00*/  @!P0 BRA `(.L_x_10) ;  /* 0x0000000000588947 */ /* 0x000ff20003800000 */
[----:B------:R-:W-:Y:S01]  /*0c10*/  UMOV UR4, 0x6dc9c883 ;  /* 0x6dc9c88300047882 */ /* 0x000fe20000000000 */
[----:B------:R-:W-:Y:S01]  /*0c20*/  UMOV UR5, 0x3fe45f30 ;  /* 0x3fe45f3000057882 */ /* 0x000fe20000000000 */
[C---:B------:R-:W-:Y:S02]  /*0c30*/  DSETP.GE.AND P0, PT, R2.reuse, 2.14748364800000000000e+09, PT ;  /* 0x41e000000200742a */ /* 0x040fe40003f06000 */
[----:B------:R-:W-:Y:S01]  /*0c40*/  DMUL R10, R2, UR4 ;  /* 0x00000004020a7c28 */ /* 0x000fe20008000000 */
[----:B------:R-:W-:Y:S01]  /*0c50*/  UMOV UR4, 0x54442d18 ;  /* 0x54442d1800047882 */ /* 0x000fe20000000000 */
[----:B------:R-:W-:-:S04]  /*0c60*/  UMOV UR5, 0x3ff921fb ;  /* 0x3ff921fb00057882 */ /* 0x000fc80000000000 */
[----:B------:R-:W0:Y:S08]  /*0c70*/  F2I.F64 R0, R10 ;  /* 0x0000000a00007311 */ /* 0x000e300000301100 */
[----:B0-----:R-:W0:Y:S02]  /*0c80*/  I2F.F64 R6, R0 ;  /* 0x0000000000067312 */ /* 0x001e240000201c00 */
[----:B0-----:R-:W-:Y:S01]  /*0c90*/  DFMA R12, R6, -UR4, R2 ;  /* 0x80000004060c7c2b */ /* 0x001fe20008000002 */
[----:B------:R-:W-:Y:S01]  /*0ca0*/  UMOV UR4, 0x33145c00 ;  /* 0x33145c0000047882 */ /* 0x000fe20000000000 */
[----:B------:R-:W-:-:S06]  /*0cb0*/  UMOV UR5, 0x3c91a626 ;  /* 0x3c91a62600057882 */ /* 0x000fcc0000000000 */
[----:B------:R-:W-:Y:S01]  /*0cc0*/  DFMA R12, R6, -UR4, R12 ;  /* 0x80000004060c7c2b */ /* 0x000fe2000800000c */
[----:B------:R-:W-:Y:S01]  /*0cd0*/  UMOV UR4, 0x252049c0 ;  /* 0x252049c000047882 */ /* 0x000fe20000000000 */
[----:B------:R-:W-:-:S06]  /*0ce0*/  UMOV UR5, 0x397b839a ;  /* 0x397b839a00057882 */ /* 0x000fcc0000000000 */
[----:B------:R-:W-:Y:S01]  /*0cf0*/  DFMA R6, R6, -UR4, R12 ;  /* 0x8000000406067c2b */ /* 0x000fe2000800000c */
[----:B------:R-:W-:Y:S10]  /*0d00*/  @!P0 BRA `(.L_x_10) ;  /* 0x0000000000188947 */ /* 0x000ff40003800000 */
[----:B------:R-:W-:Y:S01]  /*0d10*/  IMAD.MOV.U32 R0, RZ, RZ, R2 ;  /* 0x000000ffff007224 */ /* 0x000fe200078e0002 */
[----:B---3--:R-:W-:Y:S01]  /*0d20*/  MOV R16, 0xd50 ;  /* 0x00000d5000107802 */ /* 0x008fe20000000f00 */
[----:B------:R-:W-:-:S07]  /*0d30*/  IMAD.MOV.U32 R14, RZ, RZ, R3 ;  /* 0x000000ffff0e7224 */ /* 0x000fce00078e0003 */
[----:B------:R-:W-:Y:S05]  /*0d40*/  CALL.REL.NOINC `($lpc_many_series_one_param_time_major_f32$__internal_trig_reduction_slowpathd) ;  /* 0x0000001c00287944 */ /* 0x000fea0003c00000 */
[----:B------:R-:W-:Y:S02]  /*0d50*/  IMAD.MOV.U32 R6, RZ, RZ, R10 ;  /* 0x000000ffff067224 */ /* 0x000fe400078e000a */
[----:B------:R-:W-:-:S07]  /*0d60*/  IMAD.MOV.U32 R7, RZ, RZ, R11 ;  /* 0x000000ffff077224 */ /* 0x000fce00078e000b */
.L_x_10:
[----:B------:R-:W3:Y:S01]  /*0d70*/  LDCU.64 UR4, c[0x4][0x8] ;  /* 0x01000100ff0477ac */ /* 0x000ee20008000a00 */
[----:B------:R-:W-:-:S05]  /*0d80*/  IMAD.SHL.U32 R4, R0, 0x40, RZ ;  /* 0x0000004000047824 */ /* 0x000fca00078e00ff */
[----:B------:R-:W-:-:S04]  /*0d90*/  LOP3.LUT R4, R4, 0x40, RZ, 0xc0, !PT ;  /* 0x0000004004047812 */ /* 0x000fc800078ec0ff */
[----:B---3--:R-:W-:-:S05]  /*0da0*/  IADD3 R24, P0, PT, R4, UR4, RZ ;  /* 0x0000000404187c10 */ /* 0x008fca000ff1e0ff */
[----:B------:R-:W-:-:S05]  /*0db0*/  IMAD.X R25, RZ, RZ, UR5, P0 ;  /* 0x00000005ff197e24 */ /* 0x000fca00080e06ff */
[----:B------:R-:W2:Y:S04]  /*0dc0*/  LDG.E.128.CONSTANT R12, desc[UR6][R24.64] ;  /* 0x00000006180c7981 */ /* 0x000ea8000c1e9d00 */
[----:B------:R-:W3:Y:S04]  /*0dd0*/  LDG.E.128.CONSTANT R16, desc[UR6][R24.64+0x10] ;  /* 0x0000100618107981 */ /* 0x000ee8000c1e9d00 */
[----:B------:R-:W4:Y:S01]  /*0de0*/  LDG.E.128.CONSTANT R20, desc[UR6][R24.64+0x20] ;  /* 0x0000200618147981 */ /* 0x000f22000c1e9d00 */
[----:B------:R-:W-:Y:S01]  /*0df0*/  LOP3.LUT R4, R0, 0x1, RZ, 0xc0, !PT ;  /* 0x0000000100047812 */ /* 0x000fe200078ec0ff */
[----:B------:R-:W-:Y:S01]  /*0e00*/  IMAD.MOV.U32 R26, RZ, RZ, 0x20fd8164 ;  /* 0x20fd8164ff1a7424 */ /* 0x000fe200078e00ff */
[----:B------:R-:W-:-:S02]  /*0e10*/  DMUL R10, R6, R6 ;  /* 0x00000006060a7228 */ /* 0x000fc40000000000 */
[----:B------:R-:W-:Y:S01]  /*0e20*/  ISETP.NE.U32.AND P0, PT, R4, 0x1, PT ;  /* 0x000000010400780c */ /* 0x000fe20003f05070 */
[----:B------:R-:W-:Y:S01]  /*0e30*/  IMAD.MOV.U32 R4, RZ, RZ, 0x3da8ff83 ;  /* 0x3da8ff83ff047424 */ /* 0x000fe200078e00ff */
[----:B------:R-:W-:Y:S02]  /*0e40*/  DSETP.NEU.AND P1, PT, R2, +INF , PT ;  /* 0x7ff000000200742a */ /* 0x000fe40003f2d000 */
[----:B------:R-:W-:Y:S02]  /*0e50*/  FSEL R26, R26, -8.06006814911005101289e+34, !P0 ;  /* 0xf9785eba1a1a7808 */ /* 0x000fe40004000000 */
[----:B------:R-:W-:-:S06]  /*0e60*/  FSEL R27, -R4, 0.11223486810922622681, !P0 ;  /* 0x3de5db65041b7808 */ /* 0x000fcc0004000100 */
[----:B--2---:R-:W-:-:S08]  /*0e70*/  DFMA R12, R10, R26, R12 ;  /* 0x0000001a0a0c722b */ /* 0x004fd0000000000c */
[----:B------:R-:W-:-:S08]  /*0e80*/  DFMA R12, R10, R12, R14 ;  /* 0x0000000c0a0c722b */ /* 0x000fd0000000000e */
[----:B---3--:R-:W-:-:S08]  /*0e90*/  DFMA R12, R10, R12, R16 ;  /* 0x0000000c0a0c722b */ /* 0x008fd00000000010 */
[----:B------:R-:W-:-:S08]  /*0ea0*/  DFMA R12, R10, R12, R18 ;  /* 0x0000000c0a0c722b */ /* 0x000fd00000000012 */
[----:B----4-:R-:W-:-:S08]  /*0eb0*/  DFMA R12, R10, R12, R20 ;  /* 0x0000000c0a0c722b */ /* 0x010fd00000000014 */
[----:B------:R-:W-:-:S08]  /*0ec0*/  DFMA R12, R10, R12, R22 ;  /* 0x0000000c0a0c722b */ /* 0x000fd00000000016 */
[----:B------:R-:W-:Y:S02]  /*0ed0*/  DFMA R6, R12, R6, R6 ;  /* 0x000000060c06722b */ /* 0x000fe40000000006 */
[----:B------:R-:W-:-:S10]  /*0ee0*/  DFMA R10, R10, R12, 1 ;  /* 0x3ff000000a0a742b */ /* 0x000fd4000000000c */
[----:B------:R-:W-:Y:S02]  /*0ef0*/  FSEL R12, R10, R6, !P0 ;  /* 0x000000060a0c7208 */ /* 0x000fe40004000000 */
[----:B------:R-:W-:Y:S01]  /*0f00*/  FSEL R13, R11, R7, !P0 ;  /* 0x000000070b0d7208 */ /* 0x000fe20004000000 */
[----:B------:R-:W-:Y:S01]  /*0f10*/  @!P1 DMUL R10, RZ, +INF ;  /* 0x7ff00000ff0a9828 */ /* 0x000fe20000000000 */
[----:B------:R-:W-:Y:S01]  /*0f20*/  LOP3.LUT P0, RZ, R0, 0x2, RZ, 0xc0, !PT ;  /* 0x0000000200ff7812 */ /* 0x000fe2000780c0ff */
[----:B------:R-:W-:-:S03]  /*0f30*/  @!P1 IMAD.MOV.U32 R0, RZ, RZ, 0x1 ;  /* 0x00000001ff009424 */ /* 0x000fc600078e00ff */
[----:B------:R-:W-:-:S10]  /*0f40*/  DADD R6, RZ, -R12 ;  /* 0x00000000ff067229 */ /* 0x000fd4000000080c */
[----:B------:R-:W-:Y:S02]  /*0f50*/  FSEL R6, R12, R6, !P0 ;  /* 0x000000060c067208 */ /* 0x000fe40004000000 */
[----:B------:R-:W-:Y:S01]  /*0f60*/  FSEL R7, R13, R7, !P0 ;  /* 0x000000070d077208 */ /* 0x000fe20004000000 */
[----:B------:R-:W-:Y:S06]  /*0f70*/  @!P1 BRA `(.L_x_11) ;  /* 0x0000000000549947 */ /* 0x000fec0003800000 */
        /* <DEDUP_REMOVED lines=17> */
[----:B------:R-:W-:Y:S01]  /*1090*/  MOV R16, 0x10c0 ;  /* 0x000010c000107802 */ /* 0x000fe20000000f00 */
[----:B------:R-:W-:-:S07]  /*10a0*/  IMAD.MOV.U32 R14, RZ, RZ, R3 ;  /* 0x000000ffff0e7224 */ /* 0x000fce00078e0003 */
[----:B------:R-:W-:Y:S05]  /*10b0*/  CALL.REL.NOINC `($lpc_many_series_one_param_time_major_f32$__internal_trig_reduction_slowpathd) ;  /* 0x00000018004c7944 */ /* 0x000fea0003c00000 */
.L_x_12:
[----:B------:R-:W-:-:S07]  /*10c0*/  VIADD R0, R0, 0x1 ;  /* 0x0000000100007836 */ /* 0x000fce0000000000 */
.L_x_11:
[----:B------:R-:W0:Y:S01]  /*10d0*/  LDCU.64 UR4, c[0x4][0x8] ;  /* 0x01000100ff0477ac */ /* 0x000e220008000a00 */
[----:B------:R-:W-:-:S05]  /*10e0*/  IMAD.SHL.U32 R2, R0, 0x40, RZ ;  /* 0x0000004000027824 */ /* 0x000fca00078e00ff */
[----:B------:R-:W-:-:S04]  /*10f0*/  LOP3.LUT R2, R2, 0x40, RZ, 0xc0, !PT ;  /* 0x0000004002027812 */ /* 0x000fc800078ec0ff */
[----:B0-----:R-:W-:Y:S01]  /*1100*/  IADD3 R24, P0, PT, R2, UR4, RZ ;  /* 0x0000000402187c10 */ /* 0x001fe2000ff1e0ff */
[----:B------:R-:W-:Y:S01]  /*1110*/  IMAD.MOV.U32 R26, RZ, RZ, 0x20fd8164 ;  /* 0x20fd8164ff1a7424 */ /* 0x000fe200078e00ff */
[----:B------:R-:W-:Y:S01]  /*1120*/  LOP3.LUT R2, R0, 0x1, RZ, 0xc0, !PT ;  /* 0x0000000100027812 */ /* 0x000fe200078ec0ff */
[----:B------:R-:W-:Y:S01]  /*1130*/  IMAD.MOV.U32 R4, RZ, RZ, 0x3da8ff83 ;  /* 0x3da8ff83ff047424 */ /* 0x000fe200078e00ff */
[----:B------:R-:W0:Y:S01]  /*1140*/  LDCU UR4, c[0x0][0x3b0] ;  /* 0x00007600ff0477ac */ /* 0x000e220008000800 */
[----:B------:R-:W-:-:S05]  /*1150*/  IMAD.X R25, RZ, RZ, UR5, P0 ;  /* 0x00000005ff197e24 */ /* 0x000fca00080e06ff */
[----:B------:R-:W2:Y:S04]  /*1160*/  LDG.E.128.CONSTANT R12, desc[UR6][R24.64] ;  /* 0x00000006180c7981 */ /* 0x000ea8000c1e9d00 */
[----:B------:R-:W3:Y:S04]  /*1170*/  LDG.E.128.CONSTANT R16, desc[UR6][R24.64+0x10] ;  /* 0x0000100618107981 */ /* 0x000ee8000c1e9d00 */
[----:B------:R-:W4:Y:S01]  /*1180*/  LDG.E.128.CONSTANT R20, desc[UR6][R24.64+0x20] ;  /* 0x0000200618147981 */ /* 0x000f22000c1e9d00 */
[----:B------:R-:W-:Y:S01]  /*1190*/  ISETP.NE.U32.AND P0, PT, R2, 0x1, PT ;  /* 0x000000010200780c */ /* 0x000fe20003f05070 */
[----:B------:R-:W-:-:S03]  /*11a0*/  DMUL R2, R10, R10 ;  /* 0x0000000a0a027228 */ /* 0x000fc60000000000 */
[----:B------:R-:W-:Y:S02]  /*11b0*/  FSEL R26, R26, -8.06006814911005101289e+34, !P0 ;  /* 0xf9785eba1a1a7808 */ /* 0x000fe40004000000 */
[----:B------:R-:W-:-:S06]  /*11c0*/  FSEL R27, -R4, 0.11223486810922622681, !P0 ;  /* 0x3de5db65041b7808 */ /* 0x000fcc0004000100 */
[----:B--2---:R-:W-:-:S08]  /*11d0*/  DFMA R12, R2, R26, R12 ;  /* 0x0000001a020c722b */ /* 0x004fd0000000000c */
[----:B------:R-:W-:Y:S02]  /*11e0*/  DFMA R12, R2, R12, R14 ;  /* 0x0000000c020c722b */ /* 0x000fe4000000000e */
[----:B------:R-:W-:-:S06]  /*11f0*/  DADD R14, -R6, 1 ;  /* 0x3ff00000060e7429 */ /* 0x000fcc0000000100 */
[----:B---3--:R-:W-:-:S04]  /*1200*/  DFMA R12, R2, R12, R16 ;  /* 0x0000000c020c722b */ /* 0x008fc80000000010 */
[----:B------:R-:W-:-:S04]  /*1210*/  FSETP.GEU.AND P1, PT, |R15|, 6.5827683646048100446e-37, PT ;  /* 0x036000000f00780b */ /* 0x000fc80003f2e200 */
[----:B------:R-:W-:-:S08]  /*1220*/  DFMA R12, R2, R12, R18 ;  /* 0x0000000c020c722b */ /* 0x000fd00000000012 */
[----:B----4-:R-:W-:-:S08]  /*1230*/  DFMA R12, R2, R12, R20 ;  /* 0x0000000c020c722b */ /* 0x010fd00000000014 */
[----:B------:R-:W-:-:S08]  /*1240*/  DFMA R12, R2, R12, R22 ;  /* 0x0000000c020c722b */ /* 0x000fd00000000016 */
[----:B------:R-:W-:Y:S02]  /*1250*/  DFMA R10, R12, R10, R10 ;  /* 0x0000000a0c0a722b */ /* 0x000fe4000000000a */
[----:B------:R-:W-:-:S10]  /*1260*/  DFMA R2, R2, R12, 1 ;  /* 0x3ff000000202742b */ /* 0x000fd4000000000c */
[----:B------:R-:W-:Y:S02]  /*1270*/  FSEL R10, R2, R10, !P0 ;  /* 0x0000000a020a7208 */ /* 0x000fe40004000000 */
[----:B------:R-:W-:Y:S02]  /*1280*/  FSEL R11, R3, R11, !P0 ;  /* 0x0000000b030b7208 */ /* 0x000fe40004000000 */
[----:B------:R-:W-:-:S04]  /*1290*/  LOP3.LUT P0, RZ, R0, 0x2, RZ, 0xc0, !PT ;  /* 0x0000000200ff7812 */ /* 0x000fc8000780c0ff */
[----:B------:R-:W-:-:S10]  /*12a0*/  DADD R2, RZ, -R10 ;  /* 0x00000000ff027229 */ /* 0x000fd4000000080a */
[----:B------:R-:W-:Y:S02]  /*12b0*/  FSEL R13, R11, R3, !P0 ;  /* 0x000000030b0d7208 */ /* 0x000fe40004000000 */
[----:B------:R-:W-:Y:S01]  /*12c0*/  FSEL R12, R10, R2, !P0 ;  /* 0x000000020a0c7208 */ /* 0x000fe20004000000 */
[----:B------:R-:W-:Y:S01]  /*12d0*/  IMAD.MOV.U32 R2, RZ, RZ, 0x1 ;  /* 0x00000001ff027424 */ /* 0x000fe200078e00ff */
[----:B------:R-:W1:Y:S05]  /*12e0*/  MUFU.RCP64H R3, R13 ;  /* 0x0000000d00037308 */ /* 0x000e6a0000001800 */
[----:B-1----:R-:W-:-:S08]  /*12f0*/  DFMA R10, -R12, R2, 1 ;  /* 0x3ff000000c0a742b */ /* 0x002fd00000000102 */
[----:B------:R-:W-:-:S08]  /*1300*/  DFMA R10, R10, R10, R10 ;  /* 0x0000000a0a0a722b */ /* 0x000fd0000000000a */
[----:B------:R-:W-:-:S08]  /*1310*/  DFMA R10, R2, R10, R2 ;  /* 0x0000000a020a722b */ /* 0x000fd00000000002 */
[----:B------:R-:W-:-:S08]  /*1320*/  DFMA R2, -R12, R10, 1 ;  /* 0x3ff000000c02742b */ /* 0x000fd0000000010a */
[----:B------:R-:W-:-:S08]  /*1330*/  DFMA R2, R10, R2, R10 ;  /* 0x000000020a02722b */ /* 0x000fd0000000000a */
[----:B------:R-:W-:-:S08]  /*1340*/  DMUL R6, R14, R2 ;  /* 0x000000020e067228 */ /* 0x000fd00000000000 */
[----:B------:R-:W-:-:S08]  /*1350*/  DFMA R10, -R12, R6, R14 ;  /* 0x000000060c0a722b */ /* 0x000fd0000000010e */
[----:B------:R-:W-:Y:S02]  /*1360*/  DFMA R2, R2, R10, R6 ;  /* 0x0000000a0202722b */ /* 0x000fe40000000006 */
[----:B0-----:R-:W0:Y:S08]  /*1370*/  F2F.F64.F32 R10, UR4 ;  /* 0x00000004000a7d10 */ /* 0x001e300008201800 */
[----:B------:R-:W-:-:S05]  /*1380*/  FFMA R0, RZ, R13, R3 ;  /* 0x0000000dff007223 */ /* 0x000fca0000000003 */
[----:B------:R-:W-:-:S13]  /*1390*/  FSETP.GT.AND P0, PT, |R0|, 1.469367938527859385e-39, PT ;  /* 0x001000000000780b */ /* 0x000fda0003f04200 */
[----:B0-----:R-:W-:Y:S05]  /*13a0*/  @P0 BRA P1, `(.L_x_13) ;  /* 0x0000000000180947 */ /* 0x001fea0000800000 */
[----:B------:R-:W-:Y:S01]  /*13b0*/  IMAD.MOV.U32 R6, RZ, RZ, R14 ;  /* 0x000000ffff067224 */ /* 0x000fe200078e000e */
[----:B------:R-:W-:Y:S01]  /*13c0*/  MOV R0, 0x13f0 ;  /* 0x000013f000007802 */ /* 0x000fe20000000f00 */
[----:B------:R-:W-:-:S07]  /*13d0*/  IMAD.MOV.U32 R7, RZ, RZ, R15 ;  /* 0x000000ffff077224 */ /* 0x000fce00078e000f */
[----:B------:R-:W-:Y:S05]  /*13e0*/  CALL.REL.NOINC `($__internal_0_$__cuda_sm20_div_rn_f64_full) ;  /* 0x0000001000147944 */ /* 0x000fea0003c00000 */
[----:B------:R-:W-:Y:S02]  /*13f0*/  IMAD.MOV.U32 R2, RZ, RZ, R18 ;  /* 0x000000ffff027224 */ /* 0x000fe400078e0012 */
[----:B------:R-:W-:-:S07]  /*1400*/  IMAD.MOV.U32 R3, RZ, RZ, R19 ;  /* 0x000000ffff037224 */ /* 0x000fce00078e0013 */
.L_x_13:
[----:B------:R-:W0:Y:S01]  /*1410*/  LDCU.64 UR20, c[0x0][0x3a0] ;  /* 0x00007400ff1477ac */ /* 0x000e220008000a00 */
[----:B------:R-:W1:Y:S01]  /*1420*/  LDCU.128 UR12, c[0x0][0x380] ;  /* 0x00007000ff0c77ac */ /* 0x000e620008000c00 */
[----:B------:R-:W2:Y:S01]  /*1430*/  LDCU.64 UR8, c[0x0][0x398] ;  /* 0x00007300ff0877ac */ /* 0x000ea20008000a00 */
[----:B------:R-:W3:Y:S01]  /*1440*/  LDCU.64 UR10, c[0x0][0x3c8] ;  /* 0x00007900ff0a77ac */ /* 0x000ee20008000a00 */
[----:B------:R-:W4:Y:S01]  /*1450*/  LDCU.128 UR16, c[0x0][0x3d0] ;  /* 0x00007a00ff1077ac */ /* 0x000f220008000c00 */
[----:B0-----:R-:W-:-:S04]  /*1460*/  IMAD.WIDE R14, R5, UR20, R8 ;  /* 0x00000014050e7c25 */ /* 0x001fc8000f8e0208 */
[C---:B------:R-:W-:Y:S01]  /*1470*/  IMAD.SHL.U32 R0, R14.reuse, 0x4, RZ ;  /* 0x000000040e007824 */ /* 0x040fe200078e00ff */
[----:B------:R-:W-:-:S04]  /*1480*/  SHF.L.U64.HI R14, R14, 0x2, R15 ;  /* 0x000000020e0e7819 */ /* 0x000fc8000001020f */
[C---:B-1----:R-:W-:Y:S02]  /*1490*/  IADD3 R18, P1, PT, R0.reuse, UR12, RZ ;  /* 0x0000000c00127c10 */ /* 0x042fe4000ff3e0ff */
[----:B------:R-:W-:Y:S02]  /*14a0*/  IADD3 R24, P2, PT, R0, UR14, RZ ;  /* 0x0000000e00187c10 */ /* 0x000fe4000ff5e0ff */
[C---:B------:R-:W-:Y:S02]  /*14b0*/  IADD3.X R19, PT, PT, R14.reuse, UR13, RZ, P1, !PT ;  /* 0x0000000d0e137c10 */ /* 0x040fe40008ffe4ff */
[----:B------:R-:W-:Y:S02]  /*14c0*/  IADD3.X R25, PT, PT, R14, UR15, RZ, P2, !PT ;  /* 0x0000000f0e197c10 */ /* 0x000fe400097fe4ff */
[----:B--2---:R-:W-:Y:S01]  /*14d0*/  IADD3 R12, P0, PT, R0, UR8, RZ ;  /* 0x00000008000c7c10 */ /* 0x004fe2000ff1e0ff */
[----:B------:R3:W2:Y:S03]  /*14e0*/  LDG.E.CONSTANT R15, desc[UR6][R18.64] ;  /* 0x00000006120f7981 */ /* 0x0006a6000c1e9900 */
[----:B------:R-:W-:Y:S01]  /*14f0*/  IADD3.X R13, PT, PT, R14, UR9, RZ, P0, !PT ;  /* 0x000000090e0d7c10 */ /* 0x000fe200087fe4ff */
[----:B------:R-:W2:Y:S04]  /*1500*/  LDG.E.CONSTANT R24, desc[UR6][R24.64] ;  /* 0x0000000618187981 */ /* 0x000ea8000c1e9900 */
[----:B------:R4:W5:Y:S01]  /*1510*/  LDG.E.CONSTANT R21, desc[UR6][R12.64] ;  /* 0x000000060c157981 */ /* 0x000962000c1e9900 */
[----:B------:R-:W-:Y:S01]  /*1520*/  VIADD R4, R5, 0x1 ;  /* 0x0000000105047836 */ /* 0x000fe20000000000 */
[----:B---3--:R-:W-:-:S04]  /*1530*/  IADD3 R18, P0, PT, R0, UR10, RZ ;  /* 0x0000000a00127c10 */ /* 0x008fc8000ff1e0ff */
[----:B------:R-:W-:Y:S02]  /*1540*/  IADD3.X R19, PT, PT, R14, UR11, RZ, P0, !PT ;  /* 0x0000000b0e137c10 */ /* 0x000fe400087fe4ff */
[----:B------:R-:W-:Y:S02]  /*1550*/  ISETP.GE.AND P0, PT, R4, UR21, PT ;  /* 0x0000001504007c0c */ /* 0x000fe4000bf06270 */
[C---:B----4-:R-:W-:Y:S02]  /*1560*/  IADD3 R12, P1, PT, R0.reuse, UR16, RZ ;  /* 0x00000010000c7c10 */ /* 0x050fe4000ff3e0ff */
[----:B------:R-:W-:Y:S02]  /*1570*/  IADD3 R22, P2, PT, R0, UR18, RZ ;  /* 0x0000001200167c10 */ /* 0x000fe4000ff5e0ff */
[C---:B------:R-:W-:Y:S02]  /*1580*/  IADD3.X R13, PT, PT, R14.reuse, UR17, RZ, P1, !PT ;  /* 0x000000110e0d7c10 */ /* 0x040fe40008ffe4ff */
[----:B------:R-:W-:Y:S01]  /*1590*/  IADD3.X R23, PT, PT, R14, UR19, RZ, P2, !PT ;  /* 0x000000130e177c10 */ /* 0x000fe200097fe4ff */
[----:B--2---:R-:W-:Y:S01]  /*15a0*/  FADD R16, R15, -R24 ;  /* 0x800000180f107221 */ /* 0x004fe20000000000 */
[----:B-----5:R-:W-:Y:S08]  /*15b0*/  F2F.F64.F32 R6, R21 ;  /* 0x0000001500067310 */ /* 0x020ff00000201800 */
[----:B------:R-:W0:Y:S02]  /*15c0*/  F2F.F64.F32 R16, R16 ;  /* 0x0000001000107310 */ /* 0x000e240000201800 */
[----:B0-----:R-:W-:-:S02]  /*15d0*/  DFMA R26, R16, R10, R6 ;  /* 0x0000000a101a722b */ /* 0x001fc40000000006 */
[----:B------:R-:W-:-:S08]  /*15e0*/  DFMA R28, R16, -R10, R6 ;  /* 0x8000000a101c722b */ /* 0x000fd00000000006 */
[----:B------:R-:W0:Y:S08]  /*15f0*/  F2F.F32.F64 R27, R26 ;  /* 0x0000001a001b7310 */ /* 0x000e300000301000 */
[----:B------:R-:W1:Y:S01]  /*1600*/  F2F.F32.F64 R29, R28 ;  /* 0x0000001c001d7310 */ /* 0x000e620000301000 */
[----:B------:R2:W-:Y:S04]  /*1610*/  STG.E desc[UR6][R18.64], R21 ;  /* 0x0000001512007986 */ /* 0x0005e8000c101906 */
[----:B0-----:R2:W-:Y:S04]  /*1620*/  STG.E desc[UR6][R12.64], R27 ;  /* 0x0000001b0c007986 */ /* 0x0015e8000c101906 */
[----:B-1----:R2:W-:Y:S01]  /*1630*/  STG.E desc[UR6][R22.64], R29 ;  /* 0x0000001d16007986 */ /* 0x0025e2000c101906 */
[----:B------:R-:W-:Y:S05]  /*1640*/  @P0 EXIT ;  /* 0x000000000000094d */ /* 0x000fea0003800000 */
[----:B------:R-:W-:Y:S01]  /*1650*/  VIADD R0, R5, -UR21 ;  /* 0x8000001505007c36 */ /* 0x000fe20008000000 */
[----:B------:R-:W-:Y:S01]  /*1660*/  BSSY.RECONVERGENT B0, `(.L_x_14) ;  /* 0x0000045000007945 */ /* 0x000fe20003800200 */
[----:B--2---:R-:W-:Y:S02]  /*1670*/  IMAD.MOV.U32 R21, RZ, RZ, R5 ;  /* 0x000000ffff157224 */ /* 0x004fe400078e0005 */
[----:B------:R-:W-:Y:S01]  /*1680*/  IMAD.MOV.U32 R12, RZ, RZ, R16 ;  /* 0x000000ffff0c7224 */ /* 0x000fe200078e0010 */
[----:B------:R-:W-:Y:S01]  /*1690*/  LOP3.LUT R0, R0, 0x1, RZ, 0xc0, !PT ;  /* 0x0000000100007812 */ /* 0x000fe200078ec0ff */
[----:B------:R-:W-:-:S03]  /*16a0*/  IMAD.MOV.U32 R13, RZ, RZ, R17 ;  /* 0x000000ffff0d7224 */ /* 0x000fc600078e0011 */
[----:B------:R-:W-:-:S13]  /*16b0*/  ISETP.NE.U32.AND P0, PT, R0, 0x1, PT ;  /* 0x000000010000780c */ /* 0x000fda0003f05070 */
[----:B------:R-:W-:Y:S05]  /*16c0*/  @!P0 BRA `(.L_x_15) ;  /* 0x0000000000f88947 */ /* 0x000fea0003800000 */
[----:B------:R-:W0:Y:S01]  /*16d0*/  LDCU.64 UR4, c[0x0][0x390] ;  /* 0x00007200ff0477ac */ /* 0x000e220008000a00 */
[----:B------:R-:W-:-:S04]  /*16e0*/  IMAD.WIDE R12, R4, UR20, R8 ;  /* 0x00000014040c7c25 */ /* 0x000fc8000f8e0208 */
[C---:B------:R-:W-:Y:S01]  /*16f0*/  IMAD.SHL.U32 R0, R12.reuse, 0x4, RZ ;  /* 0x000000040c007824 */ /* 0x040fe200078e00ff */
[----:B------:R-:W-:-:S04]  /*1700*/  SHF.L.U64.HI R14, R12, 0x2, R13 ;  /* 0x000000020c0e7819 */ /* 0x000fc8000001020d */
[----:B0-----:R-:W-:-:S04]  /*1710*/  IADD3 R22, P0, PT, R0, UR4, RZ ;  /* 0x0000000400167c10 */ /* 0x001fc8000ff1e0ff */
[----:B------:R-:W-:-:S05]  /*1720*/  IADD3.X R23, PT, PT, R14, UR5, RZ, P0, !PT ;  /* 0x000000050e177c10 */ /* 0x000fca00087fe4ff */
[----:B------:R0:W2:Y:S01]  /*1730*/  LDG.E.CONSTANT R25, desc[UR6][R22.64] ;  /* 0x0000000616197981 */ /* 0x0000a2000c1e9900 */
[C---:B------:R-:W-:Y:S02]  /*1740*/  IADD3 R12, P0, PT, R0.reuse, UR12, RZ ;  /* 0x0000000c000c7c10 */ /* 0x040fe4000ff1e0ff */
[----:B------:R-:W-:Y:S02]  /*1750*/  IADD3 R26, P1, PT, R0, UR14, RZ ;  /* 0x0000000e001a7c10 */ /* 0x000fe4000ff3e0ff */
[C---:B------:R-:W-:Y:S02]  /*1760*/  IADD3.X R13, PT, PT, R14.reuse, UR13, RZ, P0, !PT ;  /* 0x0000000d0e0d7c10 */ /* 0x040fe400087fe4ff */
[----:B------:R-:W-:-:S03]  /*1770*/  IADD3.X R27, PT, PT, R14, UR15, RZ, P1, !PT ;  /* 0x0000000f0e1b7c10 */ /* 0x000fc60008ffe4ff */
[----:B------:R2:W3:Y:S04]  /*1780*/  LDG.E.CONSTANT R21, desc[UR6][R12.64] ;  /* 0x000000060c157981 */ /* 0x0004e8000c1e9900 */
[----:B------:R-:W3:Y:S01]  /*1790*/  LDG.E.CONSTANT R26, desc[UR6][R26.64] ;  /* 0x000000061a1a7981 */ /* 0x000ee2000c1e9900 */
[----:B------:R-:W-:-:S04]  /*17a0*/  IADD3 R28, P0, PT, R0, UR8, RZ ;  /* 0x00000008001c7c10 */ /* 0x000fc8000ff1e0ff */
[----:B------:R-:W-:-:S05]  /*17b0*/  IADD3.X R29, PT, PT, R14, UR9, RZ, P0, !PT ;  /* 0x000000090e1d7c10 */ /* 0x000fca00087fe4ff */
[----:B------:R-:W4:Y:S01]  /*17c0*/  LDG.E.CONSTANT R20, desc[UR6][R28.64] ;  /* 0x000000061c147981 */ /* 0x000f22000c1e9900 */
[----:B------:R-:W-:Y:S08]  /*17d0*/  F2F.F64.F32 R18, R24 ;  /* 0x0000001800127310 */ /* 0x000ff00000201800 */
[----:B0-----:R-:W-:Y:S08]  /*17e0*/  F2F.F64.F32 R22, R15 ;  /* 0x0000000f00167310 */ /* 0x001ff00000201800 */
[----:B--2---:R-:W0:Y:S02]  /*17f0*/  F2F.F64.F32 R12, R25 ;  /* 0x00000019000c7310 */ /* 0x004e240000201800 */
[----:B0-----:R-:W-:-:S02]  /*1800*/  DADD R18, R12, -R18 ;  /* 0x000000000c127229 */ /* 0x001fc40000000812 */
[----:B------:R-:W-:Y:S01]  /*1810*/  DADD R22, R12, -R22 ;  /* 0x000000000c167229 */ /* 0x000fe20000000816 */
[----:B---3--:R-:W-:-:S07]  /*1820*/  FADD R12, R21, -R26 ;  /* 0x8000001a150c7221 */ /* 0x008fce0000000000 */
[----:B------:R-:W-:Y:S01]  /*1830*/  DSETP.MAX.AND P0, P1, |R18|, |R22|, PT ;  /* 0x400000161200722a */ /* 0x000fe2000390f200 */
[----:B------:R-:W-:Y:S01]  /*1840*/  IMAD.MOV.U32 R21, RZ, RZ, R19 ;  /* 0x000000ffff157224 */ /* 0x000fe200078e0013 */
[----:B------:R-:W0:Y:S01]  /*1850*/  F2F.F64.F32 R12, R12 ;  /* 0x0000000c000c7310 */ /* 0x000e220000201800 */
[----:B------:R-:W-:-:S03]  /*1860*/  IMAD.MOV.U32 R26, RZ, RZ, R23 ;  /* 0x000000ffff1a7224 */ /* 0x000fc600078e0017 */
[----:B------:R-:W-:Y:S01]  /*1870*/  SEL R22, R18, R22, P0 ;  /* 0x0000001612167207 */ /* 0x000fe20000000000 */
[----:B------:R-:W-:Y:S01]  /*1880*/  DADD R18, -R2, 1 ;  /* 0x3ff0000002127429 */ /* 0x000fe20000000100 */
[----:B------:R-:W-:-:S06]  /*1890*/  FSEL R21, |R21|, |R26|, P0 ;  /* 0x4000001a15157208 */ /* 0x000fcc0000000200 */
[----:B------:R-:W-:Y:S01]  /*18a0*/  @P1 LOP3.LUT R21, R26, 0x80000, RZ, 0xfc, !PT ;  /* 0x000800001a151812 */ /* 0x000fe200078efcff */
[----:B------:R-:W-:Y:S01]  /*18b0*/  DMUL R18, R18, 0.5 ;  /* 0x3fe0000012127828 */ /* 0x000fe20000000000 */
[----:B------:R-:W-:Y:S01]  /*18c0*/  IADD3 R26, P2, PT, R0, UR18, RZ ;  /* 0x00000012001a7c10 */ /* 0x000fe2000ff5e0ff */
[----:B0-----:R-:W-:Y:S02]  /*18d0*/  IMAD.MOV.U32 R15, RZ, RZ, R13 ;  /* 0x000000ffff0f7224 */ /* 0x001fe400078e000d */
[----:B------:R-:W-:Y:S01]  /*18e0*/  IMAD.MOV.U32 R23, RZ, RZ, R21 ;  /* 0x000000ffff177224 */ /* 0x000fe200078e0015 */
[----:B------:R-:W-:Y:S01]  /*18f0*/  IADD3.X R27, PT, PT, R14, UR19, RZ, P2, !PT ;  /* 0x000000130e1b7c10 */ /* 0x000fe200097fe4ff */
[----:B----4-:R-:W0:Y:S02]  /*1900*/  F2F.F64.F32 R20, R20 ;  /* 0x0000001400147310 */ /* 0x010e240000201800 */
[----:B------:R-:W-:Y:S02]  /*1910*/  IMAD.MOV.U32 R24, RZ, RZ, R23 ;  /* 0x000000ffff187224 */ /* 0x000fe400078e0017 */
[----:B------:R-:W-:-:S06]  /*1920*/  DSETP.MAX.AND P0, P1, R12, R22, PT ;  /* 0x000000160c00722a */ /* 0x000fcc000390f000 */
[----:B------:R-:W-:Y:S02]  /*1930*/  FSEL R15, R15, R24, P0 ;  /* 0x000000180f0f7208 */ /* 0x000fe40000000000 */
[----:B------:R-:W-:Y:S01]  /*1940*/  SEL R12, R12, R22, P0 ;  /* 0x000000160c0c7207 */ /* 0x000fe20000000000 */
[----:B0-----:R-:W-:-:S05]  /*1950*/  DADD R22, R6, R20 ;  /* 0x0000000006167229 */ /* 0x001fca0000000014 */
[----:B------:R-:W-:-:S05]  /*1960*/  @P1 LOP3.LUT R15, R24, 0x80000, RZ, 0xfc, !PT ;  /* 0x00080000180f1812 */ /* 0x000fca00078efcff */
[----:B------:R-:W-:Y:S01]  /*1970*/  IMAD.MOV.U32 R13, RZ, RZ, R15 ;  /* 0x000000ffff0d7224 */ /* 0x000fe200078e000f */
[----:B------:R-:W-:-:S05]  /*1980*/  DMUL R22, R18, R22 ;  /* 0x0000001612167228 */ /* 0x000fca0000000000 */
[----:B------:R-:W-:-:S03]  /*1990*/  DADD R20, R16, R12 ;  /* 0x0000000010147229 */ /* 0x000fc6000000000c */
[----:B------:R-:W-:Y:S01]  /*19a0*/  DFMA R22, R6, R2, R22 ;  /* 0x000000020616722b */ /* 0x000fe20000000016 */
[----:B------:R-:W-:-:S04]  /*19b0*/  IADD3 R6, P0, PT, R0, UR10, RZ ;  /* 0x0000000a00067c10 */ /* 0x000fc8000ff1e0ff */
[----:B------:R-:W-:Y:S01]  /*19c0*/  DMUL R20, R18, R20 ;  /* 0x0000001412147228 */ /* 0x000fe20000000000 */
[----:B------:R-:W0:Y:S01]  /*19d0*/  F2F.F32.F64 R15, R22 ;  /* 0x00000016000f7310 */ /* 0x000e220000301000 */
[----:B------:R-:W-:Y:S02]  /*19e0*/  IADD3 R18, P1, PT, R0, UR16, RZ ;  /* 0x0000001000127c10 */ /* 0x000fe4000ff3e0ff */
[C---:B------:R-:W-:Y:S02]  /*19f0*/  IADD3.X R7, PT, PT, R14.reuse, UR11, RZ, P0, !PT ;  /* 0x0000000b0e077c10 */ /* 0x040fe400087fe4ff */
[----:B------:R-:W-:Y:S02]  /*1a00*/  IADD3.X R19, PT, PT, R14, UR17, RZ, P1, !PT ;  /* 0x000000110e137c10 */ /* 0x000fe40008ffe4ff */
[----:B------:R-:W-:-:S08]  /*1a10*/  DFMA R16, R16, R2, R20 ;  /* 0x000000021010722b */ /* 0x000fd00000000014 */
[CCC-:B------:R-:W-:Y:S01]  /*1a20*/  DFMA R24, -R16.reuse, R10.reuse, R22.reuse ;  /* 0x0000000a1018722b */ /* 0x1c0fe20000000116 */
[----:B0-----:R0:W-:Y:S01]  /*1a30*/  STG.E desc[UR6][R6.64], R15 ;  /* 0x0000000f06007986 */ /* 0x0011e2000c101906 */
[----:B------:R-:W-:-:S06]  /*1a40*/  DFMA R20, R16, R10, R22 ;  /* 0x0000000a1014722b */ /* 0x000fcc0000000016 */
[----:B------:R1:W2:Y:S08]  /*1a50*/  F2F.F32.F64 R29, R20 ;  /* 0x00000014001d7310 */ /* 0x0002b00000301000 */
[----:B------:R-:W3:Y:S01]  /*1a60*/  F2F.F32.F64 R25, R24 ;  /* 0x0000001800197310 */ /* 0x000ee20000301000 */
[----:B-1----:R-:W-:Y:S02]  /*1a70*/  IMAD.MOV.U32 R21, RZ, RZ, R4 ;  /* 0x000000ffff157224 */ /* 0x002fe400078e0004 */
[----:B------:R-:W-:Y:S01]  /*1a80*/  VIADD R4, R5, 0x2 ;  /* 0x0000000205047836 */ /* 0x000fe20000000000 */
[----:B--2---:R0:W-:Y:S04]  /*1a90*/  STG.E desc[UR6][R18.64], R29 ;  /* 0x0000001d12007986 */ /* 0x0041e8000c101906 */
[----:B---3--:R0:W-:Y:S02]  /*1aa0*/  STG.E desc[UR6][R26.64], R25 ;  /* 0x000000191a007986 */ /* 0x0081e4000c101906 */
.L_x_15:
[----:B------:R-:W-:Y:S05]  /*1ab0*/  BSYNC.RECONVERGENT B0 ;  /* 0x0000000000007941 */ /* 0x000fea0003800200 */
.L_x_14:
[----:B------:R-:W-:-:S06]  /*1ac0*/  UIADD3 UR4, UPT, UPT, UR21, -0x2, URZ ;  /* 0xfffffffe15047890 */ /* 0x000fcc000fffe0ff */
[----:B------:R-:W-:-:S13]  /*1ad0*/  ISETP.NE.AND P0, PT, R5, UR4, PT ;  /* 0x0000000405007c0c */ /* 0x000fda000bf05270 */
[----:B------:R-:W-:Y:S05]  /*1ae0*/  @!P0 EXIT ;  /* 0x000000000000894d */ /* 0x000fea0003800000 */
[----:B------:R-:W-:Y:S01]  /*1af0*/  BSSY.RECONVERGENT B0, `(.L_x_16) ;  /* 0x0000093000007945 */ /* 0x000fe20003800200 */
[----:B0-----:R-:W-:Y:S01]  /*1b00*/  VIADD R6, R4, -UR21 ;  /* 0x8000001504067c36 */ /* 0x001fe20008000000 */
[----:B------:R-:W0:Y:S06]  /*1b10*/  LDCU.64 UR4, c[0x0][0x390] ;  /* 0x00007200ff0477ac */ /* 0x000e2c0008000a00 */
.L_x_17:
[----:B--2---:R-:W-:-:S04]  /*1b20*/  IMAD.WIDE R14, R21, UR20, R8 ;  /* 0x00000014150e7c25 */ /* 0x004fc8000f8e0208 */
[----:B------:R-:W-:Y:S01]  /*1b30*/  IMAD.WIDE R18, R4, UR20, R8 ;  /* 0x0000001404127c25 */ /* 0x000fe2000f8e0208 */
[----:B------:R-:W-:-:S03]  /*1b40*/  SHF.L.U64.HI R27, R14, 0x2, R15 ;  /* 0x000000020e1b7819 */ /* 0x000fc6000001020f */
[----:B------:R-:W-:Y:S01]  /*1b50*/  IMAD.SHL.U32 R26, R14, 0x4, RZ ;  /* 0x000000040e1a7824 */ /* 0x000fe200078e00ff */
[C---:B------:R-:W-:Y:S01]  /*1b60*/  SHF.L.U64.HI R7, R18.reuse, 0x2, R19 ;  /* 0x0000000212077819 */ /* 0x040fe20000010213 */
[----:B------:R-:W-:-:S03]  /*1b70*/  IMAD.SHL.U32 R5, R18, 0x4, RZ ;  /* 0x0000000412057824 */ /* 0x000fc600078e00ff */
[----:B------:R-:W-:Y:S02]  /*1b80*/  IADD3 R14, P0, PT, R26, UR8, RZ ;  /* 0x000000081a0e7c10 */ /* 0x000fe4000ff1e0ff */
[----:B------:R-:W-:Y:S02]  /*1b90*/  IADD3 R18, P1, PT, R5, UR8, RZ ;  /* 0x0000000805127c10 */ /* 0x000fe4000ff3e0ff */
[----:B------:R-:W-:Y:S02]  /*1ba0*/  IADD3.X R15, PT, PT, R27, UR9, RZ, P0, !PT ;  /* 0x000000091b0f7c10 */ /* 0x000fe400087fe4ff */
[----:B------:R-:W-:-:S03]  /*1bb0*/  IADD3.X R19, PT, PT, R7, UR9, RZ, P1, !PT ;  /* 0x0000000907137c10 */ /* 0x000fc60008ffe4ff */
[----:B------:R-:W2:Y:S04]  /*1bc0*/  LDG.E.CONSTANT R14, desc[UR6][R14.64] ;  /* 0x000000060e0e7981 */ /* 0x000ea8000c1e9900 */
[----:B------:R-:W3:Y:S01]  /*1bd0*/  LDG.E.CONSTANT R0, desc[UR6][R18.64] ;  /* 0x0000000612007981 */ /* 0x000ee2000c1e9900 */
[C---:B------:R-:W-:Y:S02]  /*1be0*/  IADD3 R24, P1, PT, R26.reuse, UR14, RZ ;  /* 0x0000000e1a187c10 */ /* 0x040fe4000ff3e0ff */
[----:B0-----:R-:W-:Y:S02]  /*1bf0*/  IADD3 R28, P0, PT, R5, UR4, RZ ;  /* 0x00000004051c7c10 */ /* 0x001fe4000ff1e0ff */
[----:B------:R-:W-:Y:S02]  /*1c00*/  IADD3 R22, P2, PT, R26, UR12, RZ ;  /* 0x0000000c1a167c10 */ /* 0x000fe4000ff5e0ff */
[----:B------:R-:W-:-:S02]  /*1c10*/  IADD3.X R25, PT, PT, R27, UR15, RZ, P1, !PT ;  /* 0x0000000f1b197c10 */ /* 0x000fc40008ffe4ff */
[----:B------:R-:W-:Y:S02]  /*1c20*/  IADD3.X R29, PT, PT, R7, UR5, RZ, P0, !PT ;  /* 0x00000005071d7c10 */ /* 0x000fe400087fe4ff */
[----:B------:R-:W-:Y:S02]  /*1c30*/  IADD3.X R23, PT, PT, R27, UR13, RZ, P2, !PT ;  /* 0x0000000d1b177c10 */ /* 0x000fe400097fe4ff */
[----:B------:R-:W4:Y:S04]  /*1c40*/  LDG.E.CONSTANT R25, desc[UR6][R24.64] ;  /* 0x0000000618197981 */ /* 0x000f28000c1e9900 */
[----:B------:R-:W5:Y:S04]  /*1c50*/  LDG.E.CONSTANT R28, desc[UR6][R28.64] ;  /* 0x000000061c1c7981 */ /* 0x000f68000c1e9900 */
[----:B------:R5:W5:Y:S01]  /*1c60*/  LDG.E.CONSTANT R24, desc[UR6][R22.64] ;  /* 0x0000000616187981 */ /* 0x000b62000c1e9900 */
[----:B--2---:R-:W-:Y:S08]  /*1c70*/  F2F.F64.F32 R14, R14 ;  /* 0x0000000e000e7310 */ /* 0x004ff00000201800 */
[----:B---3--:R-:W0:Y:S08]  /*1c80*/  F2F.F64.F32 R20, R0 ;  /* 0x0000000000147310 */ /* 0x008e300000201800 */
[----:B----4-:R-:W-:Y:S01]  /*1c90*/  F2F.F64.F32 R18, R25 ;  /* 0x0000001900127310 */ /* 0x010fe20000201800 */
[----:B0-----:R-:W-:-:S07]  /*1ca0*/  DADD R20, R14, R20 ;  /* 0x000000000e147229 */ /* 0x001fce0000000014 */
[----:B-----5:R0:W1:Y:S08]  /*1cb0*/  F2F.F64.F32 R22, R28 ;  /* 0x0000001c00167310 */ /* 0x0200700000201800 */
[----:B------:R2:W3:Y:S01]  /*1cc0*/  F2F.F64.F32 R14, R24 ;  /* 0x00000018000e7310 */ /* 0x0004e20000201800 */
[----:B0-----:R-:W-:-:S04]  /*1cd0*/  IADD3 R28, P0, PT, R5, UR12, RZ ;  /* 0x0000000c051c7c10 */ /* 0x001fc8000ff1e0ff */
[----:B------:R-:W-:Y:S01]  /*1ce0*/  IADD3.X R29, PT, PT, R7, UR13, RZ, P0, !PT ;  /* 0x0000000d071d7c10 */ /* 0x000fe200087fe4ff */
[----:B-1----:R-:W-:-:S04]  /*1cf0*/  DADD R18, R22, -R18 ;  /* 0x0000000016127229 */ /* 0x002fc80000000812 */
[----:B--2---:R-:W2:Y:S01]  /*1d00*/  LDG.E.CONSTANT R24, desc[UR6][R28.64] ;  /* 0x000000061c187981 */ /* 0x004ea2000c1e9900 */
[----:B---3--:R-:W-:Y:S01]  /*1d10*/  DADD R14, R22, -R14 ;  /* 0x00000000160e7229 */ /* 0x008fe2000000080e */
[----:B------:R-:W-:-:S04]  /*1d20*/  IADD3 R22, P0, PT, R5, UR14, RZ ;  /* 0x0000000e05167c10 */ /* 0x000fc8000ff1e0ff */
[----:B------:R-:W-:-:S05]  /*1d30*/  IADD3.X R23, PT, PT, R7, UR15, RZ, P0, !PT ;  /* 0x0000000f07177c10 */ /* 0x000fca00087fe4ff */
[----:B------:R0:W2:Y:S01]  /*1d40*/  LDG.E.CONSTANT R25, desc[UR6][R22.64] ;  /* 0x0000000616197981 */ /* 0x0000a2000c1e9900 */
[----:B------:R-:W-:-:S04]  /*1d50*/  IADD3 R26, P0, PT, R26, UR10, RZ ;  /* 0x0000000a1a1a7c10 */ /* 0x000fc8000ff1e0ff */
[----:B------:R-:W-:-:S05]  /*1d60*/  IADD3.X R27, PT, PT, R27, UR11, RZ, P0, !PT ;  /* 0x0000000b1b1b7c10 */ /* 0x000fca00087fe4ff */
[----:B------:R-:W3:Y:S01]  /*1d70*/  LDG.E R26, desc[UR6][R26.64] ;  /* 0x000000061a1a7981 */ /* 0x000ee2000c1e1900 */
[----:B------:R-:W-:Y:S01]  /*1d80*/  DSETP.MAX.AND P0, P1, |R18|, |R14|, PT ;  /* 0x4000000e1200722a */ /* 0x000fe2000390f200 */
[----:B0-----:R-:W-:-:S05]  /*1d90*/  IMAD.MOV.U32 R22, RZ, RZ, R18 ;  /* 0x000000ffff167224 */ /* 0x001fca00078e0012 */
[----:B------:R-:W-:Y:S01]  /*1da0*/  SEL R18, R22, R14, P0 ;  /* 0x0000000e16127207 */ /* 0x000fe20000000000 */
[----:B------:R-:W-:Y:S01]  /*1db0*/  IMAD.MOV.U32 R28, RZ, RZ, R15 ;  /* 0x000000ffff1c7224 */ /* 0x000fe200078e000f */
[----:B------:R-:W-:-:S04]  /*1dc0*/  DADD R22, -R2, 1 ;  /* 0x3ff0000002167429 */ /* 0x000fc80000000100 */
[----:B------:R-:W-:Y:S02]  /*1dd0*/  FSEL R19, |R19|, |R28|, P0 ;  /* 0x4000001c13137208 */ /* 0x000fe40000000200 */
[----:B------:R-:W-:Y:S02]  /*1de0*/  @P1 LOP3.LUT R19, R28, 0x80000, RZ, 0xfc, !PT ;  /* 0x000800001c131812 */ /* 0x000fe400078efcff */
[----:B------:R-:W-:-:S08]  /*1df0*/  DMUL R22, R22, 0.5 ;  /* 0x3fe0000016167828 */ /* 0x000fd00000000000 */
[----:B------:R-:W-:Y:S01]  /*1e00*/  DMUL R20, R20, R22 ;  /* 0x0000001614147228 */ /* 0x000fe20000000000 */
[----:B------:R-:W-:Y:S02]  /*1e10*/  IMAD.MOV.U32 R23, RZ, RZ, R18 ;  /* 0x000000ffff177224 */ /* 0x000fe400078e0012 */
[----:B--2---:R-:W-:-:S06]  /*1e20*/  FADD R14, R24, -R25 ;  /* 0x80000019180e7221 */ /* 0x004fcc0000000000 */
[----:B------:R-:W0:Y:S02]  /*1e30*/  F2F.F64.F32 R14, R14 ;  /* 0x0000000e000e7310 */ /* 0x000e240000201800 */
[----:B0-----:R-:W-:Y:S01]  /*1e40*/  DSETP.MAX.AND P0, P1, R14, R18, PT ;  /* 0x000000120e00722a */ /* 0x001fe2000390f000 */
[----:B------:R-:W-:-:S05]  /*1e50*/  IMAD.MOV.U32 R18, RZ, RZ, R14 ;  /* 0x000000ffff127224 */ /* 0x000fca00078e000e */
[----:B------:R-:W-:Y:S02]  /*1e60*/  SEL R18, R18, R23, P0 ;  /* 0x0000001712127207 */ /* 0x000fe40000000000 */
[----:B------:R-:W-:-:S06]  /*1e70*/  FSEL R23, R15, R19, P0 ;  /* 0x000000130f177208 */ /* 0x000fcc0000000000 */
[----:B------:R-:W-:Y:S01]  /*1e80*/  @P1 LOP3.LUT R23, R19, 0x80000, RZ, 0xfc, !PT ;  /* 0x0008000013171812 */ /* 0x000fe200078efcff */
[----:B------:R-:W-:-:S04]  /*1e90*/  DADD R14, -R2, 1 ;  /* 0x3ff00000020e7429 */ /* 0x000fc80000000100 */
[----:B------:R-:W-:-:S06]  /*1ea0*/  IMAD.MOV.U32 R19, RZ, RZ, R23 ;  /* 0x000000ffff137224 */ /* 0x000fcc00078e0017 */
[----:B------:R-:W-:Y:S01]  /*1eb0*/  DADD R22, R18, R12 ;  /* 0x0000000012167229 */ /* 0x000fe2000000000c */
[----:B---3--:R-:W0:Y:S01]  /*1ec0*/  F2F.F64.F32 R12, R26 ;  /* 0x0000001a000c7310 */ /* 0x008e220000201800 */
[----:B------:R-:W-:-:S08]  /*1ed0*/  DMUL R14, R14, 0.5 ;  /* 0x3fe000000e0e7828 */ /* 0x000fd00000000000 */
[----:B------:R-:W-:Y:S02]  /*1ee0*/  DMUL R22, R22, R14 ;  /* 0x0000000e16167228 */ /* 0x000fe40000000000 */
[----:B0-----:R-:W-:-:S06]  /*1ef0*/  DFMA R12, R12, R2, R20 ;  /* 0x000000020c0c722b */ /* 0x001fcc0000000014 */
[----:B------:R-:W-:Y:S01]  /*1f00*/  DFMA R16, R16, R2, R22 ;  /* 0x000000021010722b */ /* 0x000fe20000000016 */
[----:B------:R-:W0:Y:S01]  /*1f10*/  F2F.F32.F64 R28, R12 ;  /* 0x0000000c001c7310 */ /* 0x000e220000301000 */
[----:B------:R-:W-:-:S06]  /*1f20*/  IADD3 R20, P0, PT, R5, UR10, RZ ;  /* 0x0000000a05147c10 */ /* 0x000fcc000ff1e0ff */
[----:B------:R-:W-:Y:S01]  /*1f30*/  DFMA R22, R16, R10, R12 ;  /* 0x0000000a1016722b */ /* 0x000fe2000000000c */
[----:B------:R-:W-:-:S05]  /*1f40*/  IADD3.X R21, PT, PT, R7, UR11, RZ, P0, !PT ;  /* 0x0000000b07157c10 */ /* 0x000fca00087fe4ff */
[----:B------:R1:W2:Y:S01]  /*1f50*/  F2F.F32.F64 R29, R22 ;  /* 0x00000016001d7310 */ /* 0x0002a20000301000 */
[----:B------:R-:W-:Y:S01]  /*1f60*/  IADD3 R26, P0, PT, R5, UR16, RZ ;  /* 0x00000010051a7c10 */ /* 0x000fe2000ff1e0ff */
[----:B0-----:R0:W-:Y:S03]  /*1f70*/  STG.E desc[UR6][R20.64], R28 ;  /* 0x0000001c14007986 */ /* 0x0011e6000c101906 */
[----:B------:R-:W-:Y:S01]  /*1f80*/  IADD3.X R27, PT, PT, R7, UR17, RZ, P0, !PT ;  /* 0x00000011071b7c10 */ /* 0x000fe200087fe4ff */
[----:B0-----:R-:W-:-:S04]  /*1f90*/  VIADD R21, R4, 0x1 ;  /* 0x0000000104157836 */ /* 0x001fc80000000000 */
[----:B-1----:R-:W-:Y:S01]  /*1fa0*/  IMAD.WIDE R22, R21, UR20, R8 ;  /* 0x0000001415167c25 */ /* 0x002fe2000f8e0208 */
[----:B--2---:R0:W-:Y:S03]  /*1fb0*/  STG.E desc[UR6][R26.64], R29 ;  /* 0x0000001d1a007986 */ /* 0x0041e6000c101906 */
[C---:B------:R-:W-:Y:S01]  /*1fc0*/  IMAD.SHL.U32 R20, R22.reuse, 0x4, RZ ;  /* 0x0000000416147824 */ /* 0x040fe200078e00ff */
[----:B------:R-:W-:Y:S01]  /*1fd0*/  SHF.L.U64.HI R22, R22, 0x2, R23 ;  /* 0x0000000216167819 */ /* 0x000fe20000010217 */
[----:B0-----:R-:W-:-:S03]  /*1fe0*/  DFMA R26, -R16, R10, R12 ;  /* 0x0000000a101a722b */ /* 0x001fc6000000010c */
[----:B------:R-:W-:-:S04]  /*1ff0*/  IADD3 R12, P0, PT, R20, UR8, RZ ;  /* 0x00000008140c7c10 */ /* 0x000fc8000ff1e0ff */
[----:B------:R-:W-:-:S05]  /*2000*/  IADD3.X R13, PT, PT, R22, UR9, RZ, P0, !PT ;  /* 0x00000009160d7c10 */ /* 0x000fca00087fe4ff */
[----:B------:R0:W2:Y:S01]  /*2010*/  LDG.E.CONSTANT R23, desc[UR6][R12.64] ;  /* 0x000000060c177981 */ /* 0x0000a2000c1e9900 */
[----:B------:R1:W3:Y:S01]  /*2020*/  F2F.F32.F64 R29, R26 ;  /* 0x0000001a001d7310 */ /* 0x0002e20000301000 */
[----:B0-----:R-:W-:-:S04]  /*2030*/  IADD3 R12, P0, PT, R5, UR18, RZ ;  /* 0x00000012050c7c10 */ /* 0x001fc8000ff1e0ff */
[----:B------:R-:W-:Y:S02]  /*2040*/  IADD3.X R13, PT, PT, R7, UR19, RZ, P0, !PT ;  /* 0x00000013070d7c10 */ /* 0x000fe400087fe4ff */
[----:B-1----:R-:W-:-:S04]  /*2050*/  IADD3 R26, P0, PT, R20, UR4, RZ ;  /* 0x00000004141a7c10 */ /* 0x002fc8000ff1e0ff */
[----:B------:R-:W-:-:S05]  /*2060*/  IADD3.X R27, PT, PT, R22, UR5, RZ, P0, !PT ;  /* 0x00000005161b7c10 */ /* 0x000fca00087fe4ff */
[----:B------:R0:W4:Y:S04]  /*2070*/  LDG.E.CONSTANT R5, desc[UR6][R26.64] ;  /* 0x000000061a057981 */ /* 0x000128000c1e9900 */
[----:B---3--:R1:W-:Y:S01]  /*2080*/  STG.E desc[UR6][R12.64], R29 ;  /* 0x0000001d0c007986 */ /* 0x0083e2000c101906 */
[----:B0-----:R-:W-:Y:S08]  /*2090*/  F2F.F64.F32 R26, R0 ;  /* 0x00000000001a7310 */ /* 0x001ff00000201800 */
[----:B-1----:R-:W-:Y:S08]  /*20a0*/  F2F.F64.F32 R28, R28 ;  /* 0x0000001c001c7310 */ /* 0x002ff00000201800 */
[----:B--2---:R-:W0:Y:S02]  /*20b0*/  F2F.F64.F32 R12, R23 ;  /* 0x00000017000c7310 */ /* 0x004e240000201800 */
[----:B0-----:R-:W-:-:S08]  /*20c0*/  DADD R26, R26, R12 ;  /* 0x000000001a1a7229 */ /* 0x001fd0000000000c */
[----:B------:R-:W-:-:S08]  /*20d0*/  DMUL R26, R26, R14 ;  /* 0x0000000e1a1a7228 */ /* 0x000fd00000000000 */
[----:B------:R-:W-:-:S06]  /*20e0*/  DFMA R26, R28, R2, R26 ;  /* 0x000000021c1a722b */ /* 0x000fcc000000001a */
[----:B------:R-:W0:Y:S01]  /*20f0*/  F2F.F32.F64 R23, R26 ;  /* 0x0000001a00177310 */ /* 0x000e220000301000 */
[----:B------:R-:W-:-:S04]  /*2100*/  IADD3 R12, P0, PT, R20, UR10, RZ ;  /* 0x0000000a140c7c10 */ /* 0x000fc8000ff1e0ff */
[----:B------:R-:W-:-:S03]  /*2110*/  IADD3.X R13, PT, PT, R22, UR11, RZ, P0, !PT ;  /* 0x0000000b160d7c10 */ /* 0x000fc600087fe4ff */
[----:B------:R-:W-:Y:S02]  /*2120*/  F2F.F64.F32 R28, R25 ;  /* 0x00000019001c7310 */ /* 0x000fe40000201800 */
[----:B0-----:R4:W-:Y:S06]  /*2130*/  STG.E desc[UR6][R12.64], R23 ;  /* 0x000000170c007986 */ /* 0x0019ec000c101906 */
[----:B------:R-:W-:Y:S08]  /*2140*/  F2F.F64.F32 R24, R24 ;  /* 0x0000001800187310 */ /* 0x000ff00000201800 */
[----:B----4-:R-:W0:Y:S02]  /*2150*/  F2F.F64.F32 R12, R5 ;  /* 0x00000005000c7310 */ /* 0x010e240000201800 */
[----:B0-----:R-:W-:-:S02]  /*2160*/  DADD R24, R12, -R24 ;  /* 0x000000000c187229 */ /* 0x001fc40000000818 */
[----:B------:R-:W-:Y:S01]  /*2170*/  DADD R28, R12, -R28 ;  /* 0x000000000c1c7229 */ /* 0x000fe2000000081c */
[----:B------:R-:W-:-:S04]  /*2180*/  IADD3 R12, P0, PT, R20, UR12, RZ ;  /* 0x0000000c140c7c10 */ /* 0x000fc8000ff1e0ff */
[----:B------:R-:W-:-:S03]  /*2190*/  IADD3.X R13, PT, PT, R22, UR13, RZ, P0, !PT ;  /* 0x0000000d160d7c10 */ /* 0x000fc600087fe4ff */
[----:B------:R-:W-:Y:S01]  /*21a0*/  DSETP.MAX.AND P1, P2, |R28|, |R24|, PT ;  /* 0x400000181c00722a */ /* 0x000fe20003a2f200 */
[----:B------:R-:W-:Y:S01]  /*21b0*/  IMAD.MOV.U32 R23, RZ, RZ, R24 ;  /* 0x000000ffff177224 */ /* 0x000fe200078e0018 */
[----:B------:R-:W-:Y:S01]  /*21c0*/  IADD3 R24, P0, PT, R20, UR14, RZ ;  /* 0x0000000e14187c10 */ /* 0x000fe2000ff1e0ff */
[----:B------:R0:W2:Y:S02]  /*21d0*/  LDG.E.CONSTANT R5, desc[UR6][R12.64] ;  /* 0x000000060c057981 */ /* 0x0000a4000c1e9900 */
[----:B0-----:R-:W-:Y:S01]  /*21e0*/  IMAD.MOV.U32 R12, RZ, RZ, R25 ;  /* 0x000000ffff0c7224 */ /* 0x001fe200078e0019 */
[----:B------:R-:W-:-:S05]  /*21f0*/  IADD3.X R25, PT, PT, R22, UR15, RZ, P0, !PT ;  /* 0x0000000f16197c10 */ /* 0x000fca00087fe4ff */
[----:B------:R0:W2:Y:S01]  /*2200*/  LDG.E.CONSTANT R24, desc[UR6][R24.64] ;  /* 0x0000000618187981 */ /* 0x0000a2000c1e9900 */
[----:B------:R-:W-:Y:S02]  /*2210*/  IMAD.MOV.U32 R7, RZ, RZ, R29 ;  /* 0x000000ffff077224 */ /* 0x000fe400078e001d */
[----:B------:R-:W-:-:S03]  /*2220*/  IMAD.MOV.U32 R0, RZ, RZ, R28 ;  /* 0x000000ffff007224 */ /* 0x000fc600078e001c */
[----:B------:R-:W-:Y:S02]  /*2230*/  FSEL R7, |R7|, |R12|, P1 ;  /* 0x4000000c07077208 */ /* 0x000fe40000800200 */
[----:B------:R-:W-:-:S05]  /*2240*/  @P2 LOP3.LUT R7, R12, 0x80000, RZ, 0xfc, !PT ;  /* 0x000800000c072812 */ /* 0x000fca00078efcff */
[----:B0-----:R-:W-:-:S04]  /*2250*/  IMAD.MOV.U32 R25, RZ, RZ, R7 ;  /* 0x000000ffff197224 */ /* 0x001fc800078e0007 */
[----:B------:R-:W-:Y:S02]  /*2260*/  IMAD.MOV.U32 R7, RZ, RZ, R25 ;  /* 0x000000ffff077224 */ /* 0x000fe400078e0019 */
[----:B------:R-:W-:Y:S02]  /*2270*/  VIADD R6, R6, 0x2 ;  /* 0x0000000206067836 */ /* 0x000fe40000000000 */
[----:B------:R-:W-:Y:S02]  /*2280*/  VIADD R4, R4, 0x2 ;  /* 0x0000000204047836 */ /* 0x000fe40000000000 */
[----:B--2---:R-:W-:-:S04]  /*2290*/  FADD R5, R5, -R24 ;  /* 0x8000001805057221 */ /* 0x004fc80000000000 */
[----:B------:R-:W0:Y:S01]  /*22a0*/  F2F.F64.F32 R28, R5 ;  /* 0x00000005001c7310 */ /* 0x000e220000201800 */
[----:B------:R-:W-:-:S06]  /*22b0*/  SEL R24, R0, R23, P1 ;  /* 0x0000001700187207 */ /* 0x000fcc0000800000 */
[----:B0-----:R-:W-:Y:S01]  /*22c0*/  DSETP.MAX.AND P0, P1, R28, R24, PT ;  /* 0x000000181c00722a */ /* 0x001fe2000390f000 */
[----:B------:R-:W-:Y:S02]  /*22d0*/  IMAD.MOV.U32 R0, RZ, RZ, R29 ;  /* 0x000000ffff007224 */ /* 0x000fe400078e001d */
[----:B------:R-:W-:-:S03]  /*22e0*/  IMAD.MOV.U32 R13, RZ, RZ, R24 ;  /* 0x000000ffff0d7224 */ /* 0x000fc600078e0018 */
[----:B------:R-:W-:Y:S02]  /*22f0*/  FSEL R23, R0, R7, P0 ;  /* 0x0000000700177208 */ /* 0x000fe40000000000 */
[----:B------:R-:W-:-:S06]  /*2300*/  SEL R12, R28, R13, P0 ;  /* 0x0000000d1c0c7207 */ /* 0x000fcc0000000000 */
[----:B------:R-:W-:-:S05]  /*2310*/  @P1 LOP3.LUT R23, R7, 0x80000, RZ, 0xfc, !PT ;  /* 0x0008000007171812 */ /* 0x000fca00078efcff */
[----:B------:R-:W-:-:S06]  /*2320*/  IMAD.MOV.U32 R13, RZ, RZ, R23 ;  /* 0x000000ffff0d7224 */ /* 0x000fcc00078e0017 */
[----:B------:R-:W-:-:S08]  /*2330*/  DADD R18, R18, R12 ;  /* 0x0000000012127229 */ /* 0x000fd0000000000c */
[----:B------:R-:W-:-:S08]  /*2340*/  DMUL R18, R18, R14 ;  /* 0x0000000e12127228 */ /* 0x000fd00000000000 */
[----:B------:R-:W-:-:S08]  /*2350*/  DFMA R16, R16, R2, R18 ;  /* 0x000000021010722b */ /* 0x000fd00000000012 */
[CCC-:B------:R-:W-:Y:S02]  /*2360*/  DFMA R14, R16.reuse, R10.reuse, R26.reuse ;  /* 0x0000000a100e722b */ /* 0x1c0fe4000000001a */
[----:B------:R-:W-:Y:S01]  /*2370*/  DFMA R26, -R16, R10, R26 ;  /* 0x0000000a101a722b */ /* 0x000fe2000000011a */
[----:B------:R-:W-:-:S07]  /*2380*/  IADD3 R18, P0, PT, R20, UR16, RZ ;  /* 0x0000001014127c10 */ /* 0x000fce000ff1e0ff */
[----:B------:R-:W0:Y:S01]  /*2390*/  F2F.F32.F64 R15, R14 ;  /* 0x0000000e000f7310 */ /* 0x000e220000301000 */
[----:B------:R-:W-:-:S07]  /*23a0*/  IADD3 R24, P1, PT, R20, UR18, RZ ;  /* 0x0000001214187c10 */ /* 0x000fce000ff3e0ff */
[----:B------:R-:W1:Y:S01]  /*23b0*/  F2F.F32.F64 R27, R26 ;  /* 0x0000001a001b7310 */ /* 0x000e620000301000 */
[C---:B------:R-:W-:Y:S02]  /*23c0*/  IADD3.X R19, PT, PT, R22.reuse, UR17, RZ, P0, !PT ;  /* 0x0000001116137c10 */ /* 0x040fe400087fe4ff */
[----:B------:R-:W-:-:S03]  /*23d0*/  IADD3.X R25, PT, PT, R22, UR19, RZ, P1, !PT ;  /* 0x0000001316197c10 */ /* 0x000fc60008ffe4ff */
[----:B0-----:R2:W-:Y:S01]  /*23e0*/  STG.E desc[UR6][R18.64], R15 ;  /* 0x0000000f12007986 */ /* 0x0015e2000c101906 */
[----:B------:R-:W-:-:S03]  /*23f0*/  ISETP.NE.AND P0, PT, R6, RZ, PT ;  /* 0x000000ff0600720c */ /* 0x000fc60003f05270 */
[----:B-1----:R2:W-:Y:S10]  /*2400*/  STG.E desc[UR6][R24.64], R27 ;  /* 0x0000001b18007986 */ /* 0x0025f4000c101906 */
[----:B------:R-:W-:Y:S05]  /*2410*/  @P0 BRA `(.L_x_17) ;  /* 0xfffffff400c00947 */ /* 0x000fea000383ffff */
[----:B------:R-:W-:Y:S05]  /*2420*/  BSYNC.RECONVERGENT B0 ;  /* 0x0000000000007941 */ /* 0x000fea0003800200 */
.L_x_16:
[----:B------:R-:W-:Y:S05]  /*2430*/  EXIT ;  /* 0x000000000000794d */ /* 0x000fea0003800000 */
        .weak           $__internal_0_$__cuda_sm20_div_rn_f64_full
        .type           $__internal_0_$__cuda_sm20_div_rn_f64_full,@function
        .size           $__internal_0_$__cuda_sm20_div_rn_f64_full,($lpc_many_series_one_param_time_major_f32$__internal_trig_reduction_slowpathd - $__internal_0_$__cuda_sm20_div_rn_f64_full)
$__internal_0_$__cuda_sm20_div_rn_f64_full:
[C---:B------:R-:W-:Y:S01]  /*2440*/  FSETP.GEU.AND P0, PT, |R13|.reuse, 1.469367938527859385e-39, PT ;  /* 0x001000000d00780b */ /* 0x040fe20003f0e200 */
[----:B------:R-:W-:Y:S01]  /*2450*/  IMAD.MOV.U32 R16, RZ, RZ, 0x1 ;  /* 0x00000001ff107424 */ /* 0x000fe200078e00ff */
[C---:B------:R-:W-:Y:S01]  /*2460*/  LOP3.LUT R14, R13.reuse, 0x800fffff, RZ, 0xc0, !PT ;  /* 0x800fffff0d0e7812 */ /* 0x040fe200078ec0ff */
[----:B------:R-:W-:Y:S01]  /*2470*/  IMAD.MOV.U32 R22, RZ, RZ, 0x1ca00000 ;  /* 0x1ca00000ff167424 */ /* 0x000fe200078e00ff */
[----:B------:R-:W-:Y:S02]  /*2480*/  LOP3.LUT R21, R13, 0x7ff00000, RZ, 0xc0, !PT ;  /* 0x7ff000000d157812 */ /* 0x000fe400078ec0ff */
[----:B------:R-:W-:Y:S01]  /*2490*/  LOP3.LUT R15, R14, 0x3ff00000, RZ, 0xfc, !PT ;  /* 0x3ff000000e0f7812 */ /* 0x000fe200078efcff */
[----:B------:R-:W-:Y:S01]  /*24a0*/  IMAD.MOV.U32 R14, RZ, RZ, R12 ;  /* 0x000000ffff0e7224 */ /* 0x000fe200078e000c */
[----:B------:R-:W-:-:S04]  /*24b0*/  LOP3.LUT R4, R7, 0x7ff00000, RZ, 0xc0, !PT ;  /* 0x7ff0000007047812 */ /* 0x000fc800078ec0ff */
[----:B------:R-:W-:Y:S01]  /*24c0*/  ISETP.GE.U32.AND P1, PT, R4, R21, PT ;  /* 0x000000150400720c */ /* 0x000fe20003f26070 */
[----:B------:R-:W-:Y:S01]  /*24d0*/  @!P0 DMUL R14, R12, 8.98846567431157953865e+307 ;  /* 0x7fe000000c0e8828 */ /* 0x000fe20000000000 */
[----:B------:R-:W-:-:S05]  /*24e0*/  IMAD.MOV.U32 R23, RZ, RZ, R4 ;  /* 0x000000ffff177224 */ /* 0x000fca00078e0004 */
[----:B------:R-:W0:Y:S02]  /*24f0*/  MUFU.RCP64H R17, R15 ;  /* 0x0000000f00117308 */ /* 0x000e240000001800 */
[----:B0-----:R-:W-:-:S08]  /*2500*/  DFMA R2, R16, -R14, 1 ;  /* 0x3ff000001002742b */ /* 0x001fd0000000080e */
[----:B------:R-:W-:-:S08]  /*2510*/  DFMA R2, R2, R2, R2 ;  /* 0x000000020202722b */ /* 0x000fd00000000002 */
[----:B------:R-:W-:Y:S01]  /*2520*/  DFMA R16, R16, R2, R16 ;  /* 0x000000021010722b */ /* 0x000fe20000000010 */
[----:B------:R-:W-:Y:S01]  /*2530*/  SEL R3, R22, 0x63400000, !P1 ;  /* 0x6340000016037807 */ /* 0x000fe20004800000 */
[----:B------:R-:W-:Y:S01]  /*2540*/  IMAD.MOV.U32 R2, RZ, RZ, R6 ;  /* 0x000000ffff027224 */ /* 0x000fe200078e0006 */
[----:B------:R-:W-:Y:S02]  /*2550*/  FSETP.GEU.AND P1, PT, |R7|, 1.469367938527859385e-39, PT ;  /* 0x001000000700780b */ /* 0x000fe40003f2e200 */
[----:B------:R-:W-:-:S03]  /*2560*/  LOP3.LUT R3, R3, 0x800fffff, R7, 0xf8, !PT ;  /* 0x800fffff03037812 */ /* 0x000fc600078ef807 */
[----:B------:R-:W-:-:S08]  /*2570*/  DFMA R18, R16, -R14, 1 ;  /* 0x3ff000001012742b */ /* 0x000fd0000000080e */
[----:B------:R-:W-:Y:S01]  /*2580*/  DFMA R16, R16, R18, R16 ;  /* 0x000000121010722b */ /* 0x000fe20000000010 */
[----:B------:R-:W-:Y:S10]  /*2590*/  @P1 BRA `(.L_x_18) ;  /* 0x0000000000201947 */ /* 0x000ff40003800000 */
[----:B------:R-:W-:Y:S01]  /*25a0*/  LOP3.LUT R19, R13, 0x7ff00000, RZ, 0xc0, !PT ;  /* 0x7ff000000d137812 */ /* 0x000fe200078ec0ff */
[----:B------:R-:W-:-:S03]  /*25b0*/  IMAD.MOV.U32 R18, RZ, RZ, RZ ;  /* 0x000000ffff127224 */ /* 0x000fc600078e00ff */
[----:B------:R-:W-:-:S04]  /*25c0*/  ISETP.GE.U32.AND P1, PT, R4, R19, PT ;  /* 0x000000130400720c */ /* 0x000fc80003f26070 */
[----:B------:R-:W-:-:S04]  /*25d0*/  SEL R19, R22, 0x63400000, !P1 ;  /* 0x6340000016137807 */ /* 0x000fc80004800000 */
[----:B------:R-:W-:-:S04]  /*25e0*/  LOP3.LUT R19, R19, 0x80000000, R7, 0xf8, !PT ;  /* 0x8000000013137812 */ /* 0x000fc800078ef807 */
[----:B------:R-:W-:-:S06]  /*25f0*/  LOP3.LUT R19, R19, 0x100000, RZ, 0xfc, !PT ;  /* 0x0010000013137812 */ /* 0x000fcc00078efcff */
[----:B------:R-:W-:-:S10]  /*2600*/  DFMA R2, R2, 2, -R18 ;  /* 0x400000000202782b */ /* 0x000fd40000000812 */
[----:B------:R-:W-:-:S07]  /*2610*/  LOP3.LUT R23, R3, 0x7ff00000, RZ, 0xc0, !PT ;  /* 0x7ff0000003177812 */ /* 0x000fce00078ec0ff */
.L_x_18:
[----:B------:R-:W-:Y:S01]  /*2620*/  IMAD.MOV.U32 R24, RZ, RZ, R21 ;  /* 0x000000ffff187224 */ /* 0x000fe200078e0015 */
[----:B------:R-:W-:Y:S01]  /*2630*/  @!P0 LOP3.LUT R24, R15, 0x7ff00000, RZ, 0xc0, !PT ;  /* 0x7ff000000f188812 */ /* 0x000fe200078ec0ff */
[----:B------:R-:W-:Y:S01]  /*2640*/  VIADD R25, R23, 0xffffffff ;  /* 0xffffffff17197836 */ /* 0x000fe20000000000 */
[----:B------:R-:W-:-:S04]  /*2650*/  DMUL R18, R16, R2 ;  /* 0x0000000210127228 */ /* 0x000fc80000000000 */
[----:B------:R-:W-:Y:S01]  /*2660*/  ISETP.GT.U32.AND P0, PT, R25, 0x7feffffe, PT ;  /* 0x7feffffe1900780c */ /* 0x000fe20003f04070 */
[----:B------:R-:W-:-:S03]  /*2670*/  VIADD R25, R24, 0xffffffff ;  /* 0xffffffff18197836 */ /* 0x000fc60000000000 */
[----:B------:R-:W-:Y:S02]  /*2680*/  DFMA R20, R18, -R14, R2 ;  /* 0x8000000e1214722b */ /* 0x000fe40000000002 */
[----:B------:R-:W-:-:S06]  /*2690*/  ISETP.GT.U32.OR P0, PT, R25, 0x7feffffe, P0 ;  /* 0x7feffffe1900780c */ /* 0x000fcc0000704470 */
[----:B------:R-:W-:-:S07]  /*26a0*/  DFMA R16, R16, R20, R18 ;  /* 0x000000141010722b */ /* 0x000fce0000000012 */
[----:B------:R-:W-:Y:S05]  /*26b0*/  @P0 BRA `(.L_x_19) ;  /* 0x00000000006c0947 */ /* 0x000fea0003800000 */
[----:B------:R-:W-:-:S04]  /*26c0*/  LOP3.LUT R7, R13, 0x7ff00000, RZ, 0xc0, !PT ;  /* 0x7ff000000d077812 */ /* 0x000fc800078ec0ff */
[CC--:B------:R-:W-:Y:S02]  /*26d0*/  VIADDMNMX R6, R4.reuse, -R7.reuse, 0xb9600000, !PT ;  /* 0xb960000004067446 */ /* 0x0c0fe40007800907 */
[----:B------:R-:W-:Y:S02]  /*26e0*/  ISETP.GE.U32.AND P0, PT, R4, R7, PT ;  /* 0x000000070400720c */ /* 0x000fe40003f06070 */
[----:B------:R-:W-:Y:S01]  /*26f0*/  VIMNMX R4, PT, PT, R6, 0x46a00000, PT ;  /* 0x46a0000006047848 */ /* 0x000fe20003fe0100 */
[----:B------:R-:W-:Y:S01]  /*2700*/  IMAD.MOV.U32 R6, RZ, RZ, RZ ;  /* 0x000000ffff067224 */ /* 0x000fe200078e00ff */
[----:B------:R-:W-:-:S05]  /*2710*/  SEL R7, R22, 0x63400000, !P0 ;  /* 0x6340000016077807 */ /* 0x000fca0004000000 */
[----:B------:R-:W-:-:S04]  /*2720*/  IMAD.IADD R4, R4, 0x1, -R7 ;  /* 0x0000000104047824 */ /* 0x000fc800078e0a07 */
[----:B------:R-:W-:-:S06]  /*2730*/  VIADD R7, R4, 0x7fe00000 ;  /* 0x7fe0000004077836 */ /* 0x000fcc0000000000 */
[----:B------:R-:W-:-:S10]  /*2740*/  DMUL R18, R16, R6 ;  /* 0x0000000610127228 */ /* 0x000fd40000000000 */
[----:B------:R-:W-:-:S13]  /*2750*/  FSETP.GTU.AND P0, PT, |R19|, 1.469367938527859385e-39, PT ;  /* 0x001000001300780b */ /* 0x000fda0003f0c200 */
[----:B------:R-:W-:Y:S05]  /*2760*/  @P0 BRA `(.L_x_20) ;  /* 0x0000000000940947 */ /* 0x000fea0003800000 */
[----:B------:R-:W-:Y:S01]  /*2770*/  DFMA R2, R16, -R14, R2 ;  /* 0x8000000e1002722b */ /* 0x000fe20000000002 */
[----:B------:R-:W-:-:S09]  /*2780*/  IMAD.MOV.U32 R6, RZ, RZ, RZ ;  /* 0x000000ffff067224 */ /* 0x000fd200078e00ff */
[C---:B------:R-:W-:Y:S02]  /*2790*/  FSETP.NEU.AND P0, PT, R3.reuse, RZ, PT ;  /* 0x000000ff0300720b */ /* 0x040fe40003f0d000 */
[----:B------:R-:W-:-:S04]  /*27a0*/  LOP3.LUT R13, R3, 0x80000000, R13, 0x48, !PT ;  /* 0x80000000030d7812 */ /* 0x000fc800078e480d */
[----:B------:R-:W-:-:S07]  /*27b0*/  LOP3.LUT R7, R13, R7, RZ, 0xfc, !PT ;  /* 0x000000070d077212 */ /* 0x000fce00078efcff */
[----:B------:R-:W-:Y:S05]  /*27c0*/  @!P0 BRA `(.L_x_20) ;  /* 0x00000000007c8947 */ /* 0x000fea0003800000 */
[----:B------:R-:W-:Y:S01]  /*27d0*/  IMAD.MOV R3, RZ, RZ, -R4 ;  /* 0x000000ffff037224 */ /* 0x000fe200078e0a04 */
[----:B------:R-:W-:Y:S01]  /*27e0*/  DMUL.RP R6, R16, R6 ;  /* 0x0000000610067228 */ /* 0x000fe20000008000 */
[----:B------:R-:W-:-:S06]  /*27f0*/  IMAD.MOV.U32 R2, RZ, RZ, RZ ;  /* 0x000000ffff027224 */ /* 0x000fcc00078e00ff */
[----:B------:R-:W-:-:S03]  /*2800*/  DFMA R2, R18, -R2, R16 ;  /* 0x800000021202722b */ /* 0x000fc60000000010 */
[----:B------:R-:W-:-:S03]  /*2810*/  LOP3.LUT R13, R7, R13, RZ, 0x3c, !PT ;  /* 0x0000000d070d7212 */ /* 0x000fc600078e3cff */
[----:B------:R-:W-:-:S04]  /*2820*/  IADD3 R2, PT, PT, -R4, -0x43300000, RZ ;  /* 0xbcd0000004027810 */ /* 0x000fc80007ffe1ff */
[----:B------:R-:W-:-:S04]  /*2830*/  FSETP.NEU.AND P0, PT, |R3|, R2, PT ;  /* 0x000000020300720b */ /* 0x000fc80003f0d200 */
[----:B------:R-:W-:Y:S02]  /*2840*/  FSEL R18, R6, R18, !P0 ;  /* 0x0000001206127208 */ /* 0x000fe40004000000 */
[----:B------:R-:W-:Y:S01]  /*2850*/  FSEL R19, R13, R19, !P0 ;  /* 0x000000130d137208 */ /* 0x000fe20004000000 */
[----:B------:R-:W-:Y:S06]  /*2860*/  BRA `(.L_x_20) ;  /* 0x0000000000547947 */ /* 0x000fec0003800000 */
.L_x_19:
[----:B------:R-:W-:-:S14]  /*2870*/  DSETP.NAN.AND P0, PT, R6, R6, PT ;  /* 0x000000060600722a */ /* 0x000fdc0003f08000 */
[----:B------:R-:W-:Y:S05]  /*2880*/  @P0 BRA `(.L_x_21) ;  /* 0x0000000000440947 */ /* 0x000fea0003800000 */
[----:B------:R-:W-:-:S14]  /*2890*/  DSETP.NAN.AND P0, PT, R12, R12, PT ;  /* 0x0000000c0c00722a */ /* 0x000fdc0003f08000 */
[----:B------:R-:W-:Y:S05]  /*28a0*/  @P0 BRA `(.L_x_22) ;  /* 0x0000000000300947 */ /* 0x000fea0003800000 */
[----:B------:R-:W-:Y:S01]  /*28b0*/  ISETP.NE.AND P0, PT, R23, R24, PT ;  /* 0x000000181700720c */ /* 0x000fe20003f05270 */
[----:B------:R-:W-:Y:S02]  /*28c0*/  IMAD.MOV.U32 R18, RZ, RZ, 0x0 ;  /* 0x00000000ff127424 */ /* 0x000fe400078e00ff */
[----:B------:R-:W-:-:S10]  /*28d0*/  IMAD.MOV.U32 R19, RZ, RZ, -0x80000 ;  /* 0xfff80000ff137424 */ /* 0x000fd400078e00ff */
[----:B------:R-:W-:Y:S05]  /*28e0*/  @!P0 BRA `(.L_x_20) ;  /* 0x0000000000348947 */ /* 0x000fea0003800000 */
[----:B------:R-:W-:Y:S02]  /*28f0*/  ISETP.NE.AND P0, PT, R23, 0x7ff00000, PT ;  /* 0x7ff000001700780c */ /* 0x000fe40003f05270 */
[----:B------:R-:W-:Y:S02]  /*2900*/  LOP3.LUT R19, R7, 0x80000000, R13, 0x48, !PT ;  /* 0x8000000007137812 */ /* 0x000fe400078e480d */
[----:B------:R-:W-:-:S13]  /*2910*/  ISETP.EQ.OR P0, PT, R24, RZ, !P0 ;  /* 0x000000ff1800720c */ /* 0x000fda0004702670 */
[----:B------:R-:W-:Y:S01]  /*2920*/  @P0 LOP3.LUT R2, R19, 0x7ff00000, RZ, 0xfc, !PT ;  /* 0x7ff0000013020812 */ /* 0x000fe200078efcff */
[----:B------:R-:W-:Y:S02]  /*2930*/  @!P0 IMAD.MOV.U32 R18, RZ, RZ, RZ ;  /* 0x000000ffff128224 */ /* 0x000fe400078e00ff */
[----:B------:R-:W-:Y:S02]  /*2940*/  @P0 IMAD.MOV.U32 R18, RZ, RZ, RZ ;  /* 0x000000ffff120224 */ /* 0x000fe400078e00ff */
[----:B------:R-:W-:Y:S01]  /*2950*/  @P0 IMAD.MOV.U32 R19, RZ, RZ, R2 ;  /* 0x000000ffff130224 */ /* 0x000fe200078e0002 */
[----:B------:R-:W-:Y:S06]  /*2960*/  BRA `(.L_x_20) ;  /* 0x0000000000147947 */ /* 0x000fec0003800000 */
.L_x_22:
[----:B------:R-:W-:Y:S01]  /*2970*/  LOP3.LUT R19, R13, 0x80000, RZ, 0xfc, !PT ;  /* 0x000800000d137812 */ /* 0x000fe200078efcff */
[----:B------:R-:W-:Y:S01]  /*2980*/  IMAD.MOV.U32 R18, RZ, RZ, R12 ;  /* 0x000000ffff127224 */ /* 0x000fe200078e000c */
[----:B------:R-:W-:Y:S06]  /*2990*/  BRA `(.L_x_20) ;  /* 0x0000000000087947 */ /* 0x000fec0003800000 */
.L_x_21:
[----:B------:R-:W-:Y:S01]  /*29a0*/  LOP3.LUT R19, R7, 0x80000, RZ, 0xfc, !PT ;  /* 0x0008000007137812 */ /* 0x000fe200078efcff */
[----:B------:R-:W-:-:S07]  /*29b0*/  IMAD.MOV.U32 R18, RZ, RZ, R6 ;  /* 0x000000ffff127224 */ /* 0x000fce00078e0006 */
.L_x_20:
[----:B------:R-:W-:Y:S02]  /*29c0*/  IMAD.MOV.U32 R2, RZ, RZ, R0 ;  /* 0x000000ffff027224 */ /* 0x000fe400078e0000 */
[----:B------:R-:W-:-:S04]  /*29d0*/  IMAD.MOV.U32 R3, RZ, RZ, 0x0 ;  /* 0x00000000ff037424 */ /* 0x000fc800078e00ff */
[----:B------:R-:W-:Y:S05]  /*29e0*/  RET.REL.NODEC R2 `(lpc_many_series_one_param_time_major_f32) ;  /* 0xffffffd402847950 */ /* 0x000fea0003c3ffff */
        .type           $lpc_many_series_one_param_time_major_f32$__internal_trig_reduction_slowpathd,@function
        .size           $lpc_many_series_one_param_time_major_f32$__internal_trig_reduction_slowpathd,(.L_x_115 - $lpc_many_series_one_param_time_major_f32$__internal_trig_reduction_slowpathd)
$lpc_many_series_one_param_time_major_f32$__internal_trig_reduction_slowpathd:
[----:B------:R-:W-:Y:S01]  /*29f0*/  SHF.R.U32.HI R4, RZ, 0x14, R14 ;  /* 0x00000014ff047819 */ /* 0x000fe2000001160e */
[----:B------:R-:W-:Y:S02]  /*2a00*/  IMAD.MOV.U32 R17, RZ, RZ, R0 ;  /* 0x000000ffff117224 */ /* 0x000fe400078e0000 */
[----:B------:R-:W-:Y:S01]  /*2a10*/  IMAD.MOV.U32 R10, RZ, RZ, RZ ;  /* 0x000000ffff0a7224 */ /* 0x000fe200078e00ff */
[----:B------:R-:W-:-:S04]  /*2a20*/  LOP3.LUT R11, R4, 0x7ff, RZ, 0xc0, !PT ;  /* 0x000007ff040b7812 */ /* 0x000fc800078ec0ff */
[----:B------:R-:W-:-:S13]  /*2a30*/  ISETP.NE.AND P0, PT, R11, 0x7ff, PT ;  /* 0x000007ff0b00780c */ /* 0x000fda0003f05270 */
[----:B------:R-:W-:Y:S05]  /*2a40*/  @!P0 BRA `(.L_x_23) ;  /* 0x00000008002c8947 */ /* 0x000fea0003800000 */
[----:B------:R-:W-:Y:S01]  /*2a50*/  VIADD R0, R11, 0xfffffc00 ;  /* 0xfffffc000b007836 */ /* 0x000fe20000000000 */
[----:B------:R-:W-:-:S04]  /*2a60*/  CS2R R12, SRZ ;  /* 0x00000000000c7805 */ /* 0x000fc8000001ff00 */
[----:B------:R-:W-:Y:S02]  /*2a70*/  SHF.R.U32.HI R19, RZ, 0x6, R0 ;  /* 0x00000006ff137819 */ /* 0x000fe40000011600 */
[----:B------:R-:W-:Y:S02]  /*2a80*/  ISETP.GE.U32.AND P0, PT, R0, 0x80, PT ;  /* 0x000000800000780c */ /* 0x000fe40003f06070 */
[C---:B------:R-:W-:Y:S02]  /*2a90*/  IADD3 R0, PT, PT, -R19.reuse, 0x13, RZ ;  /* 0x0000001313007810 */ /* 0x040fe40007ffe1ff */
[----:B------:R-:W-:Y:S02]  /*2aa0*/  IADD3 R15, PT, PT, -R19, 0xf, RZ ;  /* 0x0000000f130f7810 */ /* 0x000fe40007ffe1ff */
[----:B------:R-:W-:-:S04]  /*2ab0*/  SEL R0, R0, 0x12, P0 ;  /* 0x0000001200007807 */ /* 0x000fc80000000000 */
[----:B------:R-:W-:-:S13]  /*2ac0*/  ISETP.GE.AND P0, PT, R15, R0, PT ;  /* 0x000000000f00720c */ /* 0x000fda0003f06270 */
[----:B------:R-:W-:Y:S05]  /*2ad0*/  @P0 BRA `(.L_x_24) ;  /* 0x00000000008c0947 */ /* 0x000fea0003800000 */
[C---:B------:R-:W-:Y:S01]  /*2ae0*/  SHF.L.U64.HI R21, R17.reuse, 0xb, R14 ;  /* 0x0000000b11157819 */ /* 0x040fe2000001020e */
[----:B------:R-:W-:Y:S01]  /*2af0*/  IMAD.SHL.U32 R17, R17, 0x800, RZ ;  /* 0x0000080011117824 */ /* 0x000fe200078e00ff */
[----:B------:R-:W-:Y:S01]  /*2b00*/  IADD3 R18, PT, PT, RZ, -R19, -R0 ;  /* 0x80000013ff127210 */ /* 0x000fe20007ffe800 */
[----:B------:R-:W-:Y:S01]  /*2b10*/  IMAD.MOV.U32 R20, RZ, RZ, RZ ;  /* 0x000000ffff147224 */ /* 0x000fe200078e00ff */
[----:B------:R-:W-:Y:S02]  /*2b20*/  CS2R R12, SRZ ;  /* 0x00000000000c7805 */ /* 0x000fe4000001ff00 */
[----:B------:R-:W-:Y:S01]  /*2b30*/  LOP3.LUT R21, R21, 0x80000000, RZ, 0xfc, !PT ;  /* 0x8000000015157812 */ /* 0x000fe200078efcff */
[----:B------:R-:W0:Y:S01]  /*2b40*/  LDCU.64 UR4, c[0x0][0x358] ;  /* 0x00006b00ff0477ac */ /* 0x000e220008000a00 */
[----:B------:R-:W-:-:S05]  /*2b50*/  NOP ;  /* 0x0000000000007918 */ /* 0x000fca0000000000 */
.L_x_25:
[----:B------:R-:W1:Y:S02]  /*2b60*/  LDC.64 R10, c[0x4][RZ] ;  /* 0x01000000ff0a7b82 */ /* 0x000e640000000a00 */
[----:B-1----:R-:W-:-:S06]  /*2b70*/  IMAD.WIDE R10, R15, 0x8, R10 ;  /* 0x000000080f0a7825 */ /* 0x002fcc00078e020a */
[----:B0-----:R-:W2:Y:S01]  /*2b80*/  LDG.E.64.CONSTANT R10, desc[UR4][R10.64] ;  /* 0x000000040a0a7981 */ /* 0x001ea2000c1e9b00 */
[----:B------:R-:W-:Y:S02]  /*2b90*/  VIADD R18, R18, 0x1 ;  /* 0x0000000112127836 */ /* 0x000fe40000000000 */
[----:B------:R-:W-:Y:S02]  /*2ba0*/  VIADD R15, R15, 0x1 ;  /* 0x000000010f0f7836 */ /* 0x000fe40000000000 */
[----:B--2---:R-:W-:-:S04]  /*2bb0*/  IMAD.WIDE.U32 R12, P2, R10, R17, R12 ;  /* 0x000000110a0c7225 */ /* 0x004fc8000784000c */
[----:B------:R-:W-:Y:S02]  /*2bc0*/  IMAD R23, R10, R21, RZ ;  /* 0x000000150a177224 */ /* 0x000fe400078e02ff */
[CC--:B------:R-:W-:Y:S02]  /*2bd0*/  IMAD R22, R11.reuse, R17.reuse, RZ ;  /* 0x000000110b167224 */ /* 0x0c0fe400078e02ff */
[----:B------:R-:W-:Y:S01]  /*2be0*/  IMAD.HI.U32 R25, R11, R17, RZ ;  /* 0x000000110b197227 */ /* 0x000fe200078e00ff */
[----:B------:R-:W-:-:S03]  /*2bf0*/  IADD3 R13, P0, PT, R23, R13, RZ ;  /* 0x0000000d170d7210 */ /* 0x000fc60007f1e0ff */
[----:B------:R-:W-:Y:S01]  /*2c00*/  IMAD R23, R20, 0x8, R1 ;  /* 0x0000000814177824 */ /* 0x000fe200078e0201 */
[----:B------:R-:W-:Y:S01]  /*2c10*/  IADD3 R13, P1, PT, R22, R13, RZ ;  /* 0x0000000d160d7210 */ /* 0x000fe20007f3e0ff */
[----:B------:R-:W-:-:S04]  /*2c20*/  IMAD.HI.U32 R22, R10, R21, RZ ;  /* 0x000000150a167227 */ /* 0x000fc800078e00ff */
[----:B------:R-:W-:Y:S01]  /*2c30*/  IMAD.X R10, RZ, RZ, R22, P2 ;  /* 0x000000ffff0a7224 */ /* 0x000fe200010e0616 */
[----:B------:R0:W-:Y:S01]  /*2c40*/  STL.64 [R23], R12 ;  /* 0x0000000c17007387 */ /* 0x0001e20000100a00 */
[----:B------:R-:W-:-:S03]  /*2c50*/  IMAD.HI.U32 R22, R11, R21, RZ ;  /* 0x000000150b167227 */ /* 0x000fc600078e00ff */
[----:B------:R-:W-:Y:S01]  /*2c60*/  IADD3.X R10, P0, PT, R25, R10, RZ, P0, !PT ;  /* 0x0000000a190a7210 */ /* 0x000fe2000071e4ff */
[----:B------:R-:W-:Y:S02]  /*2c70*/  IMAD R11, R11, R21, RZ ;  /* 0x000000150b0b7224 */ /* 0x000fe400078e02ff */
[----:B------:R-:W-:-:S03]  /*2c80*/  VIADD R20, R20, 0x1 ;  /* 0x0000000114147836 */ /* 0x000fc60000000000 */
[----:B------:R-:W-:Y:S01]  /*2c90*/  IADD3.X R11, P1, PT, R11, R10, RZ, P1, !PT ;  /* 0x0000000a0b0b7210 */ /* 0x000fe20000f3e4ff */
[----:B------:R-:W-:Y:S01]  /*2ca0*/  IMAD.X R10, RZ, RZ, R22, P0 ;  /* 0x000000ffff0a7224 */ /* 0x000fe200000e0616 */
[----:B------:R-:W-:-:S03]  /*2cb0*/  ISETP.NE.AND P0, PT, R18, -0xf, PT ;  /* 0xfffffff11200780c */ /* 0x000fc60003f05270 */
[----:B------:R-:W-:Y:S02]  /*2cc0*/  IMAD.X R10, RZ, RZ, R10, P1 ;  /* 0x000000ffff0a7224 */ /* 0x000fe400008e060a */
[----:B0-----:R-:W-:Y:S02]  /*2cd0*/  IMAD.MOV.U32 R12, RZ, RZ, R11 ;  /* 0x000000ffff0c7224 */ /* 0x001fe400078e000b */
[----:B------:R-:W-:-:S06]  /*2ce0*/  IMAD.MOV.U32 R13, RZ, RZ, R10 ;  /* 0x000000ffff0d7224 */ /* 0x000fcc00078e000a */
[----:B------:R-:W-:Y:S05]  /*2cf0*/  @P0 BRA `(.L_x_25) ;  /* 0xfffffffc00980947 */ /* 0x000fea000383ffff */
[----:B------:R-:W-:-:S07]  /*2d00*/  IMAD.MOV.U32 R15, RZ, RZ, R0 ;  /* 0x000000ffff0f7224 */ /* 0x000fce00078e0000 */
.L_x_24:
[----:B------:R-:W-:Y:S01]  /*2d10*/  LOP3.LUT P0, R29, R4, 0x3f, RZ, 0xc0, !PT ;  /* 0x0000003f041d7812 */ /* 0x000fe2000780c0ff */
[----:B------:R-:W-:-:S04]  /*2d20*/  IMAD.IADD R0, R19, 0x1, R15 ;  /* 0x0000000113007824 */ /* 0x000fc800078e020f */
[----:B------:R-:W-:-:S05]  /*2d30*/  IMAD.U32 R4, R0, 0x8, R1 ;  /* 0x0000000800047824 */ /* 0x000fca00078e0001 */
[----:B------:R0:W-:Y:S04]  /*2d40*/  STL.64 [R4+-0x78], R12 ;  /* 0xffff880c04007387 */ /* 0x0001e80000100a00 */
[----:B------:R-:W2:Y:S04]  /*2d50*/  @P0 LDL.64 R20, [R1+0x8] ;  /* 0x0000080001140983 */ /* 0x000ea80000100a00 */
[----:B------:R-:W3:Y:S04]  /*2d60*/  LDL.64 R18, [R1+0x10] ;  /* 0x0000100001127983 */ /* 0x000ee80000100a00 */
[----:B------:R-:W4:Y:S01]  /*2d70*/  LDL.64 R10, [R1+0x18] ;  /* 0x00001800010a7983 */ /* 0x000f220000100a00 */
[----:B------:R-:W-:-:S02]  /*2d80*/  @P0 LOP3.LUT R0, R29, 0x3f, RZ, 0x3c, !PT ;  /* 0x0000003f1d000812 */ /* 0x000fc400078e3cff */
[--C-:B--2---:R-:W-:Y:S02]  /*2d90*/  @P0 SHF.R.U64 R15, R20, 0x1, R21.reuse ;  /* 0x00000001140f0819 */ /* 0x104fe40000001215 */
[----:B------:R-:W-:Y:S02]  /*2da0*/  @P0 SHF.R.U32.HI R17, RZ, 0x1, R21 ;  /* 0x00000001ff110819 */ /* 0x000fe40000011615 */
[C---:B---3--:R-:W-:Y:S02]  /*2db0*/  @P0 SHF.L.U32 R21, R18.reuse, R29, RZ ;  /* 0x0000001d12150219 */ /* 0x048fe400000006ff */
[----:B0-----:R-:W-:Y:S02]  /*2dc0*/  @P0 SHF.R.U64 R4, R15, R0, R17 ;  /* 0x000000000f040219 */ /* 0x001fe40000001211 */
[--C-:B------:R-:W-:Y:S02]  /*2dd0*/  @P0 SHF.R.U32.HI R27, RZ, 0x1, R19.reuse ;  /* 0x00000001ff1b0819 */ /* 0x100fe40000011613 */
[----:B------:R-:W-:-:S02]  /*2de0*/  @P0 SHF.R.U64 R25, R18, 0x1, R19 ;  /* 0x0000000112190819 */ /* 0x000fc40000001213 */
[-C--:B------:R-:W-:Y:S02]  /*2df0*/  @P0 SHF.L.U64.HI R23, R18, R29.reuse, R19 ;  /* 0x0000001d12170219 */ /* 0x080fe40000010213 */
[----:B------:R-:W-:Y:S02]  /*2e00*/  @P0 SHF.R.U32.HI R12, RZ, R0, R17 ;  /* 0x00000000ff0c0219 */ /* 0x000fe40000011611 */
[----:B------:R-:W-:Y:S02]  /*2e10*/  @P0 LOP3.LUT R18, R21, R4, RZ, 0xfc, !PT ;  /* 0x0000000415120212 */ /* 0x000fe400078efcff */
[-C--:B----4-:R-:W-:Y:S02]  /*2e20*/  @P0 SHF.L.U32 R13, R10, R29.reuse, RZ ;  /* 0x0000001d0a0d0219 */ /* 0x090fe400000006ff */
[----:B------:R-:W-:Y:S02]  /*2e30*/  @P0 SHF.R.U64 R20, R25, R0, R27 ;  /* 0x0000000019140219 */ /* 0x000fe4000000121b */
[----:B------:R-:W-:Y:S01]  /*2e40*/  @P0 LOP3.LUT R19, R23, R12, RZ, 0xfc, !PT ;  /* 0x0000000c17130212 */ /* 0x000fe200078efcff */
[----:B------:R-:W-:Y:S01]  /*2e50*/  IMAD.SHL.U32 R12, R18, 0x4, RZ ;  /* 0x00000004120c7824 */ /* 0x000fe200078e00ff */
[----:B------:R-:W-:-:S02]  /*2e60*/  @P0 SHF.L.U64.HI R29, R10, R29, R11 ;  /* 0x0000001d0a1d0219 */ /* 0x000fc4000001020b */
[----:B------:R-:W-:Y:S02]  /*2e70*/  @P0 SHF.R.U32.HI R0, RZ, R0, R27 ;  /* 0x00000000ff000219 */ /* 0x000fe4000001161b */
[----:B------:R-:W-:Y:S02]  /*2e80*/  @P0 LOP3.LUT R10, R13, R20, RZ, 0xfc, !PT ;  /* 0x000000140d0a0212 */ /* 0x000fe400078efcff */
[----:B------:R-:W-:Y:S02]  /*2e90*/  SHF.L.U64.HI R18, R18, 0x2, R19 ;  /* 0x0000000212127819 */ /* 0x000fe40000010213 */
[----:B------:R-:W-:Y:S02]  /*2ea0*/  @P0 LOP3.LUT R11, R29, R0, RZ, 0xfc, !PT ;  /* 0x000000001d0b0212 */ /* 0x000fe400078efcff */
[----:B------:R-:W-:Y:S02]  /*2eb0*/  SHF.L.W.U32.HI R13, R19, 0x2, R10 ;  /* 0x00000002130d7819 */ /* 0x000fe40000010e0a */
[----:B------:R-:W-:-:S02]  /*2ec0*/  IADD3 RZ, P0, PT, RZ, -R12, RZ ;  /* 0x8000000cffff7210 */ /* 0x000fc40007f1e0ff */
[----:B------:R-:W-:Y:S02]  /*2ed0*/  LOP3.LUT R0, RZ, R18, RZ, 0x33, !PT ;  /* 0x00000012ff007212 */ /* 0x000fe400078e33ff */
[----:B------:R-:W-:Y:S02]  /*2ee0*/  SHF.L.W.U32.HI R10, R10, 0x2, R11 ;  /* 0x000000020a0a7819 */ /* 0x000fe40000010e0b */
[----:B------:R-:W-:Y:S02]  /*2ef0*/  LOP3.LUT R4, RZ, R13, RZ, 0x33, !PT ;  /* 0x0000000dff047212 */ /* 0x000fe400078e33ff */
[----:B------:R-:W-:Y:S02]  /*2f00*/  IADD3.X R15, P0, PT, RZ, R0, RZ, P0, !PT ;  /* 0x00000000ff0f7210 */ /* 0x000fe4000071e4ff */
[----:B------:R-:W-:Y:S02]  /*2f10*/  LOP3.LUT R0, RZ, R10, RZ, 0x33, !PT ;  /* 0x0000000aff007212 */ /* 0x000fe400078e33ff */
[----:B------:R-:W-:-:S02]  /*2f20*/  IADD3.X R4, P1, PT, RZ, R4, RZ, P0, !PT ;  /* 0x00000004ff047210 */ /* 0x000fc4000073e4ff */
[----:B------:R-:W-:-:S03]  /*2f30*/  ISETP.GT.U32.AND P2, PT, R13, -0x1, PT ;  /* 0xffffffff0d00780c */ /* 0x000fc60003f44070 */
[----:B------:R-:W-:Y:S01]  /*2f40*/  IMAD.X R17, RZ, RZ, R0, P1 ;  /* 0x000000ffff117224 */ /* 0x000fe200008e0600 */
[----:B------:R-:W-:-:S04]  /*2f50*/  ISETP.GT.AND.EX P0, PT, R10, -0x1, PT, P2 ;  /* 0xffffffff0a00780c */ /* 0x000fc80003f04320 */
[----:B------:R-:W-:Y:S02]  /*2f60*/  SEL R0, R10, R17, P0 ;  /* 0x000000110a007207 */ /* 0x000fe40000000000 */
[----:B------:R-:W-:Y:S02]  /*2f70*/  SEL R13, R13, R4, P0 ;  /* 0x000000040d0d7207 */ /* 0x000fe40000000000 */
[----:B------:R-:W-:Y:S02]  /*2f80*/  ISETP.NE.U32.AND P1, PT, R0, RZ, PT ;  /* 0x000000ff0000720c */ /* 0x000fe40003f25070 */
[----:B------:R-:W-:Y:S02]  /*2f90*/  SEL R15, R18, R15, P0 ;  /* 0x0000000f120f7207 */ /* 0x000fe40000000000 */
[----:B------:R-:W-:Y:S01]  /*2fa0*/  SEL R17, R13, R0, !P1 ;  /* 0x000000000d117207 */ /* 0x000fe20004800000 */
[----:B------:R-:W-:-:S05]  /*2fb0*/  @!P0 IMAD.MOV R12, RZ, RZ, -R12 ;  /* 0x000000ffff0c8224 */ /* 0x000fca00078e0a0c */
[----:B------:R-:W0:Y:S02]  /*2fc0*/  FLO.U32 R17, R17 ;  /* 0x0000001100117300 */ /* 0x000e2400000e0000 */
[C---:B0-----:R-:W-:Y:S02]  /*2fd0*/  IADD3 R19, PT, PT, -R17.reuse, 0x1f, RZ ;  /* 0x0000001f11137810 */ /* 0x041fe40007ffe1ff */
[----:B------:R-:W-:-:S03]  /*2fe0*/  IADD3 R4, PT, PT, -R17, 0x3f, RZ ;  /* 0x0000003f11047810 */ /* 0x000fc60007ffe1ff */
[----:B------:R-:W-:-:S05]  /*2ff0*/  @P1 IMAD.MOV R4, RZ, RZ, R19 ;  /* 0x000000ffff041224 */ /* 0x000fca00078e0213 */
[----:B------:R-:W-:-:S13]  /*3000*/  ISETP.NE.AND P1, PT, R4, RZ, PT ;  /* 0x000000ff0400720c */ /* 0x000fda0003f25270 */
[----:B------:R-:W-:Y:S05]  /*3010*/  @!P1 BRA `(.L_x_26) ;  /* 0x0000000000289947 */ /* 0x000fea0003800000 */
[--C-:B------:R-:W-:Y:S02]  /*3020*/  SHF.R.U64 R18, R12, 0x1, R15.reuse ;  /* 0x000000010c127819 */ /* 0x100fe4000000120f */
[C---:B------:R-:W-:Y:S02]  /*3030*/  LOP3.LUT R12, R4.reuse, 0x3f, RZ, 0xc0, !PT ;  /* 0x0000003f040c7812 */ /* 0x040fe400078ec0ff */
[----:B------:R-:W-:Y:S02]  /*3040*/  SHF.R.U32.HI R20, RZ, 0x1, R15 ;  /* 0x00000001ff147819 */ /* 0x000fe4000001160f */
[----:B------:R-:W-:Y:S02]  /*3050*/  LOP3.LUT R15, R4, 0x3f, RZ, 0xc, !PT ;  /* 0x0000003f040f7812 */ /* 0x000fe400078e0cff */
[CC--:B------:R-:W-:Y:S02]  /*3060*/  SHF.L.U64.HI R17, R13.reuse, R12.reuse, R0 ;  /* 0x0000000c0d117219 */ /* 0x0c0fe40000010200 */
[----:B------:R-:W-:-:S02]  /*3070*/  SHF.L.U32 R12, R13, R12, RZ ;  /* 0x0000000c0d0c7219 */ /* 0x000fc400000006ff */
[-CC-:B------:R-:W-:Y:S02]  /*3080*/  SHF.R.U64 R13, R18, R15.reuse, R20.reuse ;  /* 0x0000000f120d7219 */ /* 0x180fe40000001214 */
[----:B------:R-:W-:Y:S02]  /*3090*/  SHF.R.U32.HI R0, RZ, R15, R20 ;  /* 0x0000000fff007219 */ /* 0x000fe40000011614 */
[----:B------:R-:W-:Y:S02]  /*30a0*/  LOP3.LUT R13, R12, R13, RZ, 0xfc, !PT ;  /* 0x0000000d0c0d7212 */ /* 0x000fe400078efcff */
[----:B------:R-:W-:-:S07]  /*30b0*/  LOP3.LUT R0, R17, R0, RZ, 0xfc, !PT ;  /* 0x0000000011007212 */ /* 0x000fce00078efcff */
.L_x_26:
[----:B------:R-:W-:-:S04]  /*30c0*/  IMAD.WIDE.U32 R20, R13, 0x2168c235, RZ ;  /* 0x2168c2350d147825 */ /* 0x000fc800078e00ff */
[----:B------:R-:W-:Y:S01]  /*30d0*/  IMAD.MOV.U32 R18, RZ, RZ, R21 ;  /* 0x000000ffff127224 */ /* 0x000fe200078e0015 */
[----:B------:R-:W-:Y:S01]  /*30e0*/  IADD3 RZ, P1, PT, R20, R20, RZ ;  /* 0x0000001414ff7210 */ /* 0x000fe20007f3e0ff */
[----:B------:R-:W-:Y:S02]  /*30f0*/  IMAD.MOV.U32 R19, RZ, RZ, RZ ;  /* 0x000000ffff137224 */ /* 0x000fe400078e00ff */
[----:B------:R-:W-:-:S04]  /*3100*/  IMAD.HI.U32 R15, R0, -0x36f0255e, RZ ;  /* 0xc90fdaa2000f7827 */ /* 0x000fc800078e00ff */
[----:B------:R-:W-:-:S04]  /*3110*/  IMAD.WIDE.U32 R12, R13, -0x36f0255e, R18 ;  /* 0xc90fdaa20d0c7825 */ /* 0x000fc800078e0012 */
[C---:B------:R-:W-:Y:S02]  /*3120*/  IMAD R17, R0.reuse, -0x36f0255e, RZ ;  /* 0xc90fdaa200117824 */ /* 0x040fe400078e02ff */
[----:B------:R-:W-:-:S04]  /*3130*/  IMAD.WIDE.U32 R12, P2, R0, 0x2168c235, R12 ;  /* 0x2168c235000c7825 */ /* 0x000fc8000784000c */
[----:B------:R-:W-:Y:S01]  /*3140*/  IMAD.X R0, RZ, RZ, R15, P2 ;  /* 0x000000ffff007224 */ /* 0x000fe200010e060f */
[----:B------:R-:W-:Y:S02]  /*3150*/  IADD3 R13, P2, PT, R17, R13, RZ ;  /* 0x0000000d110d7210 */ /* 0x000fe40007f5e0ff */
[----:B------:R-:W-:Y:S02]  /*3160*/  IADD3.X RZ, P1, PT, R12, R12, RZ, P1, !PT ;  /* 0x0000000c0cff7210 */ /* 0x000fe40000f3e4ff */
[C---:B------:R-:W-:Y:S01]  /*3170*/  ISETP.GT.U32.AND P3, PT, R13.reuse, RZ, PT ;  /* 0x000000ff0d00720c */ /* 0x040fe20003f64070 */
[----:B------:R-:W-:Y:S01]  /*3180*/  IMAD.X R0, RZ, RZ, R0, P2 ;  /* 0x000000ffff007224 */ /* 0x000fe200010e0600 */
[----:B------:R-:W-:-:S04]  /*3190*/  IADD3.X R12, P2, PT, R13, R13, RZ, P1, !PT ;  /* 0x0000000d0d0c7210 */ /* 0x000fc80000f5e4ff */
[C---:B------:R-:W-:Y:S01]  /*31a0*/  ISETP.GT.AND.EX P1, PT, R0.reuse, RZ, PT, P3 ;  /* 0x000000ff0000720c */ /* 0x040fe20003f24330 */
[----:B------:R-:W-:-:S03]  /*31b0*/  IMAD.X R15, R0, 0x1, R0, P2 ;  /* 0x00000001000f7824 */ /* 0x000fc600010e0600 */
[----:B------:R-:W-:Y:S02]  /*31c0*/  SEL R12, R12, R13, P1 ;  /* 0x0000000d0c0c7207 */ /* 0x000fe40000800000 */
[----:B------:R-:W-:Y:S02]  /*31d0*/  SEL R13, R15, R0, P1 ;  /* 0x000000000f0d7207 */ /* 0x000fe40000800000 */
[----:B------:R-:W-:Y:S02]  /*31e0*/  IADD3 R12, P2, PT, R12, 0x1, RZ ;  /* 0x000000010c0c7810 */ /* 0x000fe40007f5e0ff */
[----:B------:R-:W-:Y:S02]  /*31f0*/  SEL R15, RZ, 0xffffffff, !P1 ;  /* 0xffffffffff0f7807 */ /* 0x000fe40004800000 */
[----:B------:R-:W-:Y:S01]  /*3200*/  LOP3.LUT P1, R0, R14, 0x80000000, RZ, 0xc0, !PT ;  /* 0x800000000e007812 */ /* 0x000fe2000782c0ff */
[----:B------:R-:W-:Y:S02]  /*3210*/  IMAD.X R13, RZ, RZ, R13, P2 ;  /* 0x000000ffff0d7224 */ /* 0x000fe400010e060d */
[----:B------:R-:W-:Y:S01]  /*3220*/  IMAD.IADD R14, R15, 0x1, -R4 ;  /* 0x000000010f0e7824 */ /* 0x000fe200078e0a04 */
[----:B------:R-:W-:-:S02]  /*3230*/  SHF.R.U32.HI R15, RZ, 0x1e, R11 ;  /* 0x0000001eff0f7819 */ /* 0x000fc4000001160b */
[----:B------:R-:W-:Y:S01]  /*3240*/  SHF.R.U64 R12, R12, 0xa, R13 ;  /* 0x0000000a0c0c7819 */ /* 0x000fe2000000120d */
[----:B------:R-:W-:Y:S01]  /*3250*/  IMAD.SHL.U32 R11, R14, 0x100000, RZ ;  /* 0x001000000e0b7824 */ /* 0x000fe200078e00ff */
[----:B------:R-:W-:Y:S02]  /*3260*/  LEA.HI R10, R10, R15, RZ, 0x1 ;  /* 0x0000000f0a0a7211 */ /* 0x000fe400078f08ff */
[----:B------:R-:W-:Y:S02]  /*3270*/  IADD3 R12, P2, PT, R12, 0x1, RZ ;  /* 0x000000010c0c7810 */ /* 0x000fe40007f5e0ff */
[----:B------:R-:W-:Y:S01]  /*3280*/  @!P0 LOP3.LUT R0, R0, 0x80000000, RZ, 0x3c, !PT ;  /* 0x8000000000008812 */ /* 0x000fe200078e3cff */
[----:B------:R-:W-:Y:S01]  /*3290*/  @P1 IMAD.MOV R10, RZ, RZ, -R10 ;  /* 0x000000ffff0a1224 */ /* 0x000fe200078e0a0a */
[----:B------:R-:W-:-:S04]  /*32a0*/  LEA.HI.X R13, R13, RZ, RZ, 0x16, P2 ;  /* 0x000000ff0d0d7211 */ /* 0x000fc800010fb4ff */
[--C-:B------:R-:W-:Y:S02]  /*32b0*/  SHF.R.U64 R4, R12, 0x1, R13.reuse ;  /* 0x000000010c047819 */ /* 0x100fe4000000120d */
[----:B------:R-:W-:Y:S02]  /*32c0*/  SHF.R.U32.HI R12, RZ, 0x1, R13 ;  /* 0x00000001ff0c7819 */ /* 0x000fe4000001160d */
[----:B------:R-:W-:-:S04]  /*32d0*/  IADD3 R17, P2, P3, RZ, RZ, R4 ;  /* 0x000000ffff117210 */ /* 0x000fc80007b5e004 */
[----:B------:R-:W-:-:S04]  /*32e0*/  IADD3.X R11, PT, PT, R11, 0x3fe00000, R12, P2, P3 ;  /* 0x3fe000000b0b7810 */ /* 0x000fc800017e640c */
[----:B------:R-:W-:-:S07]  /*32f0*/  LOP3.LUT R14, R11, R0, RZ, 0xfc, !PT ;  /* 0x000000000b0e7212 */ /* 0x000fce00078efcff */
.L_x_23:
[----:B------:R-:W-:Y:S02]  /*3300*/  IMAD.MOV.U32 R0, RZ, RZ, R10 ;  /* 0x000000ffff007224 */ /* 0x000fe400078e000a */
[----:B------:R-:W-:Y:S02]  /*3310*/  IMAD.MOV.U32 R10, RZ, RZ, R17 ;  /* 0x000000ffff0a7224 */ /* 0x000fe400078e0011 */
[----:B------:R-:W-:Y:S02]  /*3320*/  IMAD.MOV.U32 R17, RZ, RZ, 0x0 ;  /* 0x00000000ff117424 */ /* 0x000fe400078e00ff */
[----:B------:R-:W-:Y:S02]  /*3330*/  IMAD.MOV.U32 R11, RZ, RZ, R14 ;  /* 0x000000ffff0b7224 */ /* 0x000fe400078e000e */
[----:B------:R-:W-:Y:S05]  /*3340*/  RET.REL.NODEC R16 `(lpc_many_series_one_param_time_major_f32) ;  /* 0xffffffcc102c7950 */ /* 0x000fea0003c3ffff */
.L_x_27:
[----:B------:R-:W-:-:S00]  /*3350*/  BRA `(.L_x_27) ;  /* 0xfffffffc00fc7947 */ /* 0x000fc0000383ffff */
[----:B------:R-:W-:-:S00]  /*3360*/  NOP ;  /* 0x0000000000007918 */ /* 0x000fc00000000000 */
        /* <DEDUP_REMOVED lines=9> */
.L_x_115:


//--------------------- .text.lpc_batch_f32       --------------------------
	.section	.text.lpc_batch_f32,"ax",@progbits
	.align	128
        .global         lpc_batch_f32
        .type           lpc_batch_f32,@function
        .size           lpc_batch_f32,(.L_x_117 - lpc_batch_f32)
        .other          lpc_batch_f32,@"STO_CUDA_ENTRY STV_DEFAULT"
lpc_batch_f32:
.text.lpc_batch_f32:
[----:B------:R-:W0:Y:S01]  /*0000*/  LDC R1, c[0x0][0x37c] ;  /* 0x0000df00ff017b82 */ /* 0x000e220000000800 */
[----:B------:R-:W1:Y:S01]  /*0010*/  S2R R3, SR_TID.X ;  /* 0x0000000000037919 */ /* 0x000e620000002100 */
[----:B------:R-:W2:Y:S06]  /*0020*/  LDCU UR6, c[0x0][0x360] ;  /* 0x00006c00ff0677ac */ /* 0x000eac0008000800 */
[----:B------:R-:W1:Y:S01]  /*0030*/  S2UR UR5, SR_CTAID.X ;  /* 0x00000000000579c3 */ /* 0x000e620000002500 */
[----:B0-----:R-:W-:Y:S01]  /*0040*/  VIADD R1, R1, 0xffffffd8 ;  /* 0xffffffd801017836 */ /* 0x001fe20000000000 */
[----:B------:R-:W0:Y:S06]  /*0050*/  LDCU UR7, c[0x0][0x3c8] ;  /* 0x00007900ff0777ac */ /* 0x000e2c0008000800 */
[----:B------:R-:W1:Y:S01]  /*0060*/  LDC R0, c[0x0][0x360] ;  /* 0x0000d800ff007b82 */ /* 0x000e620000000800 */
[----:B------:R-:W2:Y:S02]  /*0070*/  LDCU UR4, c[0x0][0x370] ;  /* 0x00006e00ff0477ac */ /* 0x000ea40008000800 */
[----:B--2---:R-:W-:Y:S01]  /*0080*/  UIMAD UR6, UR6, UR4, URZ ;  /* 0x00000004060672a4 */ /* 0x004fe2000f8e02ff */
[----:B-1----:R-:W-:-:S05]  /*0090*/  IMAD R3, R0, UR5, R3 ;  /* 0x0000000500037c24 */ /* 0x002fca000f8e0203 */
[----:B0-----:R-:W-:-:S13]  /*00a0*/  ISETP.GE.AND P0, PT, R3, UR7, PT ;  /* 0x0000000703007c0c */ /* 0x001fda000bf06270 */
[----:B------:R-:W-:Y:S05]  /*00b0*/  @P0 EXIT ;  /* 0x000000000000094d */ /* 0x000fea0003800000 */
[----:B------:R-:W0:Y:S01]  /*00c0*/  LDCU UR7, c[0x0][0x3cc] ;  /* 0x00007980ff0777ac */ /* 0x000e220008000800 */
[----:B------:R-:W0:Y:S01]  /*00d0*/  LDCU UR14, c[0x0][0x3a0] ;  /* 0x00007400ff0e77ac */ /* 0x000e220008000800 */
[----:B------:R-:W1:Y:S01]  /*00e0*/  LDCU.64 UR4, c[0x0][0x3d8] ;  /* 0x00007b00ff0477ac */ /* 0x000e620008000a00 */
[----:B------:R-:W2:Y:S01]  /*00f0*/  LDCU UR23, c[0x0][0x3d0] ;  /* 0x00007a00ff1777ac */ /* 0x000ea20008000800 */
[----:B------:R-:W3:Y:S01]  /*0100*/  LDCU.64 UR20, c[0x0][0x358] ;  /* 0x00006b00ff1477ac */ /* 0x000ee20008000a00 */
[----:B0-----:R-:W-:Y:S02]  /*0110*/  UISETP.GE.AND UP1, UPT, UR7, UR14, UPT ;  /* 0x0000000e0700728c */ /* 0x001fe4000bf26270 */
[----:B------:R-:W-:Y:S02]  /*0120*/  UISETP.LT.AND UP2, UPT, UR7, UR14, UPT ;  /* 0x0000000e0700728c */ /* 0x000fe4000bf41270 */
[----:B-1----:R-:W-:Y:S02]  /*0130*/  UISETP.NE.U32.AND UP0, UPT, UR4, URZ, UPT ;  /* 0x000000ff0400728c */ /* 0x002fe4000bf05070 */
[----:B------:R-:W-:-:S02]  /*0140*/  USEL UR15, UR7, UR14, UP2 ;  /* 0x0000000e070f7287 */ /* 0x000fc40009000000 */
[----:B------:R-:W-:-:S04]  /*0150*/  UISETP.NE.AND.EX UP0, UPT, UR5, URZ, UPT, UP0 ;  /* 0x000000ff0500728c */ /* 0x000fc8000bf05300 */
[----:B--2---:R-:W-:Y:S01]  /*0160*/  UISETP.NE.AND UP0, UPT, UR23, URZ, UP0 ;  /* 0x000000ff1700728c */ /* 0x004fe20008705270 */
[----:B---3--:R-:W-:Y:S10]  /*0170*/  BRA.U UP1, `(.L_x_28) ;  /* 0x0000004101b87547 */ /* 0x008ff4000b800000 */
[----:B------:R-:W0:Y:S01]  /*0180*/  LDCU.128 UR16, c[0x0][0x380] ;  /* 0x00007000ff1077ac */ /* 0x000e220008000c00 */
[----:B------:R-:W1:Y:S01]  /*0190*/  LDCU.64 UR12, c[0x0][0x398] ;  /* 0x00007300ff0c77ac */ /* 0x000e620008000a00 */
[----:B------:R-:W2:Y:S01]  /*01a0*/  LDCU.64 UR10, c[0x0][0x3a8] ;  /* 0x00007500ff0a77ac */ /* 0x000ea20008000a00 */
[----:B------:R-:W-:-:S04]  /*01b0*/  UIADD3 UR22, UPT, UPT, UR7, 0x1, URZ ;  /* 0x0000000107167890 */ /* 0x000fc8000fffe0ff */
[----:B------:R-:W-:Y:S02]  /*01c0*/  UISETP.GE.AND UP1, UPT, UR22, UR14, UPT ;  /* 0x0000000e1600728c */ /* 0x000fe4000bf26270 */
[----:B0-----:R-:W-:Y:S02]  /*01d0*/  UIMAD.WIDE UR4, UR7, 0x4, UR16 ;  /* 0x00000004070478a5 */ /* 0x001fe4000f8e0210 */
[----:B------:R-:W-:Y:S02]  /*01e0*/  UIMAD.WIDE UR8, UR7, 0x4, UR18 ;  /* 0x00000004070878a5 */ /* 0x000fe4000f8e0212 */
[----:B-1----:R-:W-:Y:S02]  /*01f0*/  UIMAD.WIDE UR12, UR7, 0x4, UR12 ;  /* 0x00000004070c78a5 */ /* 0x002fe4000f8e020c */
[----:B--2---:R-:W-:Y:S01]  /*0200*/  UIMAD.WIDE UR10, UR7, 0x4, UR10 ;  /* 0x00000004070a78a5 */ /* 0x004fe2000f8e020a */
[----:B------:R-:W-:Y:S11]  /*0210*/  BRA.U UP1, `(.L_x_29) ;  /* 0x0000002501987547 */ /* 0x000ff6000b800000 */
[----:B------:R-:W-:Y:S01]  /*0220*/  IMAD.U32 R4, RZ, RZ, UR12 ;  /* 0x0000000cff047e24 */ /* 0x000fe2000f8e00ff */
[----:B------:R-:W0:Y:S01]  /*0230*/  LDCU UR12, c[0x0][0x3d4] ;  /* 0x00007a80ff0c77ac */ /* 0x000e220008000800 */
[----:B------:R-:W-:Y:S01]  /*0240*/  IMAD.U32 R5, RZ, RZ, UR13 ;  /* 0x0000000dff057e24 */ /* 0x000fe2000f8e00ff */
[----:B------:R-:W1:Y:S04]  /*0250*/  LDCU UR7, c[0x0][0x3a0] ;  /* 0x00007400ff0777ac */ /* 0x000e680008000800 */
[----:B------:R-:W2:Y:S01]  /*0260*/  LDG.E.CONSTANT R0, desc[UR20][R4.64] ;  /* 0x0000001404007981 */ /* 0x000ea2000c1e9900 */
[----:B------:R-:W-:Y:S01]  /*0270*/  DMUL R30, RZ, +INF ;  /* 0x7ff00000ff1e7828 */ /* 0x000fe20000000000 */
[----:B------:R-:W-:Y:S01]  /*0280*/  BSSY.RECONVERGENT B0, `(.L_x_30) ;  /* 0x000025e000007945 */ /* 0x000fe20003800200 */
[----:B------:R-:W3:Y:S01]  /*0290*/  LDCU UR23, c[0x0][0x3d4] ;  /* 0x00007a80ff1777ac */ /* 0x000ee20008000800 */
[----:B------:R-:W4:Y:S01]  /*02a0*/  LDCU.64 UR16, c[0x4][0x8] ;  /* 0x01000100ff1077ac */ /* 0x000f220008000a00 */
[----:B------:R-:W1:Y:S01]  /*02b0*/  LDCU.64 UR18, c[0x0][0x3a8] ;  /* 0x00007500ff1277ac */ /* 0x000e620008000a00 */
[----:B0-----:R-:W0:Y:S01]  /*02c0*/  I2F.F64 R32, UR12 ;  /* 0x0000000c00207d12 */ /* 0x001e220008201c00 */
[----:B------:R-:W-:-:S02]  /*02d0*/  ULOP3.LUT UR24, UR15, 0x7, URZ, 0xc0, !UPT ;  /* 0x000000070f187892 */ /* 0x000fc4000f8ec0ff */
[----:B------:R-:W-:-:S05]  /*02e0*/  UIMAD.WIDE UR12, UR14, 0x4, URZ ;  /* 0x000000040e0c78a5 */ /* 0x000fca000f8e02ff */
[----:B-1234-:R2:W0:Y:S07]  /*02f0*/  F2F.F64.F32 R28, R0 ;  /* 0x00000000001c7310 */ /* 0x01e42e0000201800 */
.L_x_60:
[----:B------:R-:W1:Y:S01]  /*0300*/  LDC.64 R8, c[0x0][0x3c0] ;  /* 0x0000f000ff087b82 */ /* 0x000e620000000a00 */
[----:B------:R-:W3:Y:S01]  /*0310*/  LDCU UR14, c[0x0][0x3a0] ;  /* 0x00007400ff0e77ac */ /* 0x000ee20008000800 */
[----:B------:R-:W4:Y:S06]  /*0320*/  LDCU.128 UR28, c[0x0][0x3e0] ;  /* 0x00007c00ff1c77ac */ /* 0x000f2c0008000c00 */
[----:B------:R-:W2:Y:S01]  /*0330*/  LDC.64 R4, c[0x0][0x3b8] ;  /* 0x0000ee00ff047b82 */ /* 0x000ea20000000a00 */
[----:B------:R-:W0:Y:S07]  /*0340*/  LDCU.64 UR26, c[0x0][0x3f0] ;  /* 0x00007e00ff1a77ac */ /* 0x000e2e0008000a00 */
[----:B------:R-:W4:Y:S01]  /*0350*/  LDC.64 R12, c[0x0][0x3b0] ;  /* 0x0000ec00ff0c7b82 */ /* 0x000f220000000a00 */
[----:B-1----:R-:W-:-:S05]  /*0360*/  IMAD.WIDE R8, R3, 0x4, R8 ;  /* 0x0000000403087825 */ /* 0x002fca00078e0208 */
[----:B------:R1:W4:Y:S01]  /*0370*/  LDG.E.CONSTANT R10, desc[UR20][R8.64] ;  /* 0x00000014080a7981 */ /* 0x000322000c1e9900 */
[----:B--2---:R-:W-:-:S06]  /*0380*/  IMAD.WIDE R4, R3, 0x4, R4 ;  /* 0x0000000403047825 */ /* 0x004fcc00078e0204 */
[----:B------:R-:W5:Y:S01]  /*0390*/  LDG.E.CONSTANT R4, desc[UR20][R4.64] ;  /* 0x0000001404047981 */ /* 0x000f62000c1e9900 */
[----:B---3--:R-:W-:Y:S01]  /*03a0*/  IMAD.WIDE R6, R3, UR14, RZ ;  /* 0x0000000e03067c25 */ /* 0x008fe2000f8e02ff */
[----:B------:R-:W-:-:S03]  /*03b0*/  UISETP.GT.AND UP1, UPT, UR15, URZ, UPT ;  /* 0x000000ff0f00728c */ /* 0x000fc6000bf24270 */
[----:B----4-:R-:W-:-:S04]  /*03c0*/  IMAD.WIDE R12, R3, 0x4, R12 ;  /* 0x00000004030c7825 */ /* 0x010fc800078e020c */
[C---:B------:R-:W-:Y:S01]  /*03d0*/  IMAD.SHL.U32 R14, R6.reuse, 0x4, RZ ;  /* 0x00000004060e7824 */ /* 0x040fe200078e00ff */
[----:B------:R0:W5:Y:S01]  /*03e0*/  LDG.E.CONSTANT R2, desc[UR20][R12.64] ;  /* 0x000000140c027981 */ /* 0x000162000c1e9900 */
[----:B------:R-:W-:-:S03]  /*03f0*/  SHF.L.U64.HI R15, R6, 0x2, R7 ;  /* 0x00000002060f7819 */ /* 0x000fc60000010207 */
[C---:B------:R-:W-:Y:S02]  /*0400*/  IADD3 R6, P0, PT, R14.reuse, UR28, RZ ;  /* 0x0000001c0e067c10 */ /* 0x040fe4000ff1e0ff */
[C---:B-1----:R-:W-:Y:S02]  /*0410*/  IADD3 R8, P1, PT, R14.reuse, UR30, RZ ;  /* 0x0000001e0e087c10 */ /* 0x042fe4000ff3e0ff */
[----:B0-----:R-:W-:Y:S02]  /*0420*/  IADD3 R12, P2, PT, R14, UR26, RZ ;  /* 0x0000001a0e0c7c10 */ /* 0x001fe4000ff5e0ff */
[C---:B------:R-:W-:Y:S02]  /*0430*/  IADD3.X R7, PT, PT, R15.reuse, UR29, RZ, P0, !PT ;  /* 0x0000001d0f077c10 */ /* 0x040fe400087fe4ff */
[C---:B------:R-:W-:Y:S02]  /*0440*/  IADD3.X R9, PT, PT, R15.reuse, UR31, RZ, P1, !PT ;  /* 0x0000001f0f097c10 */ /* 0x040fe40008ffe4ff */
[----:B------:R-:W-:Y:S01]  /*0450*/  IADD3.X R13, PT, PT, R15, UR27, RZ, P2, !PT ;  /* 0x0000001b0f0d7c10 */ /* 0x000fe200097fe4ff */
[----:B------:R-:W0:Y:S01]  /*0460*/  F2F.F64.F32 R10, R10 ;  /* 0x0000000a000a7310 */ /* 0x000e220000201800 */
[----:B------:R-:W-:Y:S05]  /*0470*/  BRA.U !UP1, `(.L_x_31) ;  /* 0x0000000509b87547 */ /* 0x000fea000b800000 */
[----:B------:R-:W-:Y:S01]  /*0480*/  UIADD3 UR14, UPT, UPT, UR15, -0x1, URZ ;  /* 0xffffffff0f0e7890 */ /* 0x000fe2000fffe0ff */
[----:B------:R-:W-:-:S03]  /*0490*/  IMAD.MOV.U32 R5, RZ, RZ, RZ ;  /* 0x000000ffff057224 */ /* 0x000fc600078e00ff */
[----:B------:R-:W-:-:S09]  /*04a0*/  UISETP.GE.U32.AND UP1, UPT, UR14, 0x7, UPT ;  /* 0x000000070e00788c */ /* 0x000fd2000bf26070 */
[----:B------:R-:W-:Y:S05]  /*04b0*/  BRA.U !UP1, `(.L_x_32) ;  /* 0x0000000109ec7547 */ /* 0x000fea000b800000 */
[----:B------:R-:W1:Y:S01]  /*04c0*/  LDC.64 R14, c[0x0][0x3e0] ;  /* 0x0000f800ff0e7b82 */ /* 0x000e620000000a00 */
[----:B------:R-:W-:Y:S01]  /*04d0*/  SHF.R.S32.HI R20, RZ, 0x1f, R3 ;  /* 0x0000001fff147819 */ /* 0x000fe20000011403 */
[----:B------:R-:W-:Y:S01]  /*04e0*/  ULOP3.LUT UR14, UR15, 0x7ffffff8, URZ, 0xc0, !UPT ;  /* 0x7ffffff80f0e7892 */ /* 0x000fe2000f8ec0ff */
[----:B------:R-:W-:-:S03]  /*04f0*/  IMAD R5, R3, UR13, RZ ;  /* 0x0000000d03057c24 */ /* 0x000fc6000f8e02ff */
[----:B------:R-:W-:Y:S01]  /*0500*/  UIADD3 UR25, UPT, UPT, -UR14, URZ, URZ ;  /* 0x000000ff0e197290 */ /* 0x000fe2000fffe1ff */
[----:B------:R-:W-:Y:S01]  /*0510*/  IMAD R5, R20, UR12, R5 ;  /* 0x0000000c14057c24 */ /* 0x000fe2000f8e0205 */
[----:B------:R-:W2:Y:S04]  /*0520*/  LDC.64 R18, c[0x0][0x3f0] ;  /* 0x0000fc00ff127b82 */ /* 0x000ea80000000a00 */
[----:B------:R-:W-:-:S04]  /*0530*/  IMAD.U32 R20, RZ, RZ, UR25 ;  /* 0x00000019ff147e24 */ /* 0x000fc8000f8e00ff */
[----:B------:R-:W3:Y:S01]  /*0540*/  LDC.64 R16, c[0x0][0x3e8] ;  /* 0x0000fa00ff107b82 */ /* 0x000ee20000000a00 */
[----:B-1----:R-:W-:-:S03]  /*0550*/  IMAD.WIDE.U32 R14, R3, UR12, R14 ;  /* 0x0000000c030e7c25 */ /* 0x002fc6000f8e000e */
[----:B------:R-:W-:Y:S01]  /*0560*/  IADD3 R25, P0, PT, R14, 0x10, RZ ;  /* 0x000000100e197810 */ /* 0x000fe20007f1e0ff */
[----:B--2---:R-:W-:-:S04]  /*0570*/  IMAD.WIDE.U32 R18, R3, UR12, R18 ;  /* 0x0000000c03127c25 */ /* 0x004fc8000f8e0012 */
[----:B------:R-:W-:Y:S01]  /*0580*/  IMAD.X R26, R15, 0x1, R5, P0 ;  /* 0x000000010f1a7824 */ /* 0x000fe200000e0605 */
[----:B------:R-:W-:Y:S01]  /*0590*/  IADD3 R21, P2, PT, R18, 0x10, RZ ;  /* 0x0000001012157810 */ /* 0x000fe20007f5e0ff */
[----:B---3--:R-:W-:-:S04]  /*05a0*/  IMAD.WIDE.U32 R16, R3, UR12, R16 ;  /* 0x0000000c03107c25 */ /* 0x008fc8000f8e0010 */
[----:B------:R-:W-:Y:S01]  /*05b0*/  IMAD.X R22, R5, 0x1, R19, P2 ;  /* 0x0000000105167824 */ /* 0x000fe200010e0613 */
[----:B------:R-:W-:-:S04]  /*05c0*/  IADD3 R23, P1, PT, R16, 0x10, RZ ;  /* 0x0000001010177810 */ /* 0x000fc80007f3e0ff */
[----:B------:R-:W-:Y:S01]  /*05d0*/  IADD3.X R24, PT, PT, R5, R17, RZ, P1, !PT ;  /* 0x0000001105187210 */ /* 0x000fe20000ffe4ff */
[----:B------:R-:W-:-:S08]  /*05e0*/  IMAD.U32 R5, RZ, RZ, UR14 ;  /* 0x0000000eff057e24 */ /* 0x000fd0000f8e00ff */
.L_x_33:
[----:B-1----:R-:W-:Y:S01]  /*05f0*/  IMAD.MOV.U32 R27, RZ, RZ, 0x7fc00000 ;  /* 0x7fc00000ff1b7424 */ /* 0x002fe200078e00ff */
[----:B------:R-:W-:Y:S01]  /*0600*/  MOV R16, R23 ;  /* 0x0000001700107202 */ /* 0x000fe20000000f00 */
[----:B------:R-:W-:Y:S02]  /*0610*/  IMAD.MOV.U32 R14, RZ, RZ, R25 ;  /* 0x000000ffff0e7224 */ /* 0x000fe400078e0019 */
[----:B------:R-:W-:Y:S01]  /*0620*/  IMAD.MOV.U32 R15, RZ, RZ, R26 ;  /* 0x000000ffff0f7224 */ /* 0x000fe200078e001a */
[----:B------:R-:W-:Y:S01]  /*0630*/  IADD3 R23, P2, PT, R16, 0x20, RZ ;  /* 0x0000002010177810 */ /* 0x000fe20007f5e0ff */
[----:B------:R-:W-:Y:S01]  /*0640*/  IMAD.MOV.U32 R17, RZ, RZ, R24 ;  /* 0x000000ffff117224 */ /* 0x000fe200078e0018 */
[----:B------:R-:W-:Y:S01]  /*0650*/  IADD3 R25, P1, PT, R14, 0x20, RZ ;  /* 0x000000200e197810 */ /* 0x000fe20007f3e0ff */
[----:B------:R-:W-:Y:S01]  /*0660*/  IMAD.MOV.U32 R18, RZ, RZ, R21 ;  /* 0x000000ffff127224 */ /* 0x000fe200078e0015 */
[----:B------:R1:W-:Y:S01]  /*0670*/  STG.E desc[UR20][R14.64+-0x10], R27 ;  /* 0xfffff01b0e007986 */ /* 0x0003e2000c101914 */
[----:B------:R-:W-:-:S02]  /*0680*/  IMAD.MOV.U32 R19, RZ, RZ, R22 ;  /* 0x000000ffff137224 */ /* 0x000fc400078e0016 */
[----:B------:R-:W-:Y:S01]  /*0690*/  VIADD R20, R20, 0x8 ;  /* 0x0000000814147836 */ /* 0x000fe20000000000 */
[----:B------:R1:W-:Y:S01]  /*06a0*/  STG.E desc[UR20][R16.64+-0x10], R27 ;  /* 0xfffff01b10007986 */ /* 0x0003e2000c101914 */
[----:B------:R-:W-:Y:S01]  /*06b0*/  IADD3 R21, P3, PT, R18, 0x20, RZ ;  /* 0x0000002012157810 */ /* 0x000fe20007f7e0ff */
[----:B------:R-:W-:Y:S02]  /*06c0*/  IMAD.X R26, RZ, RZ, R15, P1 ;  /* 0x000000ffff1a7224 */ /* 0x000fe400008e060f */
[----:B------:R1:W-:Y:S01]  /*06d0*/  STG.E desc[UR20][R18.64+-0x10], R27 ;  /* 0xfffff01b12007986 */ /* 0x0003e2000c101914 */
[----:B------:R-:W-:Y:S01]  /*06e0*/  ISETP.NE.AND P0, PT, R20, RZ, PT ;  /* 0x000000ff1400720c */ /* 0x000fe20003f05270 */
[----:B------:R-:W-:Y:S01]  /*06f0*/  IMAD.X R24, RZ, RZ, R17, P2 ;  /* 0x000000ffff187224 */ /* 0x000fe200010e0611 */
[----:B------:R-:W-:Y:S01]  /*0700*/  IADD3.X R22, PT, PT, RZ, R19, RZ, P3, !PT ;  /* 0x00000013ff167210 */ /* 0x000fe20001ffe4ff */
[----:B------:R1:W-:Y:S04]  /*0710*/  STG.E desc[UR20][R14.64+-0xc], R27 ;  /* 0xfffff41b0e007986 */ /* 0x0003e8000c101914 */
        /* <DEDUP_REMOVED lines=19> */
[----:B------:R1:W-:Y:S01]  /*0850*/  STG.E desc[UR20][R18.64+0xc], R27 ;  /* 0x00000c1b12007986 */ /* 0x0003e2000c101914 */
[----:B------:R-:W-:Y:S05]  /*0860*/  @P0 BRA `(.L_x_33) ;  /* 0xfffffffc00600947 */ /* 0x000fea000383ffff */
.L_x_32:
[----:B------:R-:W-:-:S09]  /*0870*/  UISETP.NE.AND UP1, UPT, UR24, URZ, UPT ;  /* 0x000000ff1800728c */ /* 0x000fd2000bf25270 */
[----:B------:R-:W-:Y:S05]  /*0880*/  BRA.U !UP1, `(.L_x_31) ;  /* 0x0000000109b47547 */ /* 0x000fea000b800000 */
[----:B------:R-:W-:Y:S02]  /*0890*/  UIADD3 UR14, UPT, UPT, UR24, -0x1, URZ ;  /* 0xffffffff180e7890 */ /* 0x000fe4000fffe0ff */
[----:B------:R-:W-:Y:S02]  /*08a0*/  ULOP3.LUT UP2, UR25, UR15, 0x3, URZ, 0xc0, !UPT ;  /* 0x000000030f197892 */ /* 0x000fe4000f84c0ff */
[----:B------:R-:W-:-:S09]  /*08b0*/  UISETP.GE.U32.AND UP1, UPT, UR14, 0x3, UPT ;  /* 0x000000030e00788c */ /* 0x000fd2000bf26070 */
[----:B------:R-:W-:Y:S05]  /*08c0*/  BRA.U !UP1, `(.L_x_34) ;  /* 0x0000000109447547 */ /* 0x000fea000b800000 */
[----:B------:R-:W-:Y:S02]  /*08d0*/  IMAD.MOV.U32 R21, RZ, RZ, 0x7fc00000 ;  /* 0x7fc00000ff157424 */ /* 0x000fe400078e00ff */
[----:B-1----:R-:W-:-:S04]  /*08e0*/  IMAD.WIDE.U32 R14, R5, 0x4, R6 ;  /* 0x00000004050e7825 */ /* 0x002fc800078e0006 */
[C---:B------:R-:W-:Y:S01]  /*08f0*/  IMAD.WIDE.U32 R16, R5.reuse, 0x4, R8 ;  /* 0x0000000405107825 */ /* 0x040fe200078e0008 */
[----:B------:R2:W-:Y:S03]  /*0900*/  STG.E desc[UR20][R14.64], R21 ;  /* 0x000000150e007986 */ /* 0x0005e6000c101914 */
[C---:B------:R-:W-:Y:S01]  /*0910*/  IMAD.WIDE.U32 R18, R5.reuse, 0x4, R12 ;  /* 0x0000000405127825 */ /* 0x040fe200078e000c */
[----:B------:R2:W-:Y:S03]  /*0920*/  STG.E desc[UR20][R16.64], R21 ;  /* 0x0000001510007986 */ /* 0x0005e6000c101914 */
[----:B------:R-:W-:Y:S01]  /*0930*/  VIADD R5, R5, 0x4 ;  /* 0x0000000405057836 */ /* 0x000fe20000000000 */
        /* <DEDUP_REMOVED lines=9> */
[----:B------:R2:W-:Y:S02]  /*09d0*/  STG.E desc[UR20][R18.64+0xc], R21 ;  /* 0x00000c1512007986 */ /* 0x0005e4000c101914 */
.L_x_34:
[----:B------:R-:W-:Y:S05]  /*09e0*/  BRA.U !UP2, `(.L_x_31) ;  /* 0x000000010a5c7547 */ /* 0x000fea000b800000 */
[----:B------:R-:W-:Y:S02]  /*09f0*/  UISETP.NE.AND UP1, UPT, UR25, 0x1, UPT ;  /* 0x000000011900788c */ /* 0x000fe4000bf25270 */
[----:B------:R-:W-:-:S04]  /*0a00*/  ULOP3.LUT UR14, UR15, 0x1, URZ, 0xc0, !UPT ;  /* 0x000000010f0e7892 */ /* 0x000fc8000f8ec0ff */
[----:B------:R-:W-:-:S03]  /*0a10*/  UISETP.NE.U32.AND UP2, UPT, UR14, 0x1, UPT ;  /* 0x000000010e00788c */ /* 0x000fc6000bf45070 */
[----:B------:R-:W-:Y:S08]  /*0a20*/  BRA.U !UP1, `(.L_x_35) ;  /* 0x00000001092c7547 */ /* 0x000ff0000b800000 */
[----:B--2---:R-:W-:Y:S02]  /*0a30*/  IMAD.MOV.U32 R21, RZ, RZ, 0x7fc00000 ;  /* 0x7fc00000ff157424 */ /* 0x004fe400078e00ff */
        /* <DEDUP_REMOVED lines=9> */
[----:B------:R3:W-:Y:S02]  /*0ad0*/  STG.E desc[UR20][R18.64+0x4], R21 ;  /* 0x0000041512007986 */ /* 0x0007e4000c101914 */
.L_x_35:
[----:B------:R-:W-:Y:S05]  /*0ae0*/  BRA.U UP2, `(.L_x_31) ;  /* 0x00000001021c7547 */ /* 0x000fea000b800000 */
[----:B--23--:R-:W-:Y:S02]  /*0af0*/  IMAD.MOV.U32 R21, RZ, RZ, 0x7fc00000 ;  /* 0x7fc00000ff157424 */ /* 0x00cfe400078e00ff */
[----:B-1----:R-:W-:-:S04]  /*0b00*/  IMAD.WIDE.U32 R14, R5, 0x4, R6 ;  /* 0x00000004050e7825 */ /* 0x002fc800078e0006 */
[C---:B------:R-:W-:Y:S01]  /*0b10*/  IMAD.WIDE.U32 R16, R5.reuse, 0x4, R8 ;  /* 0x0000000405107825 */ /* 0x040fe200078e0008 */
[----:B------:R4:W-:Y:S03]  /*0b20*/  STG.E desc[UR20][R14.64], R21 ;  /* 0x000000150e007986 */ /* 0x0009e6000c101914 */
[----:B------:R-:W-:Y:S01]  /*0b30*/  IMAD.WIDE.U32 R18, R5, 0x4, R12 ;  /* 0x0000000405127825 */ /* 0x000fe200078e000c */
[----:B------:R4:W-:Y:S04]  /*0b40*/  STG.E desc[UR20][R16.64], R21 ;  /* 0x0000001510007986 */ /* 0x0009e8000c101914 */
[----:B------:R4:W-:Y:S02]  /*0b50*/  STG.E desc[UR20][R18.64], R21 ;  /* 0x0000001512007986 */ /* 0x0009e4000c101914 */
.L_x_31:
[----:B------:R-:W0:Y:S01]  /*0b60*/  LDCU.64 UR26, c[0x0][0x3a8] ;  /* 0x00007500ff1a77ac */ /* 0x000e220008000a00 */
[----:B------:R-:W-:Y:S01]  /*0b70*/  IMAD.U32 R20, RZ, RZ, UR4 ;  /* 0x00000004ff147e24 */ /* 0x000fe2000f8e00ff */
[----:B-1234-:R-:W-:Y:S01]  /*0b80*/  MOV R19, UR11 ;  /* 0x0000000b00137c02 */ /* 0x01efe20008000f00 */
[----:B------:R-:W-:Y:S01]  /*0b90*/  IMAD.U32 R25, RZ, RZ, UR9 ;  /* 0x00000009ff197e24 */ /* 0x000fe2000f8e00ff */
[----:B------:R-:W1:Y:S01]  /*0ba0*/  LDC R27, c[0x0][0x3cc] ;  /* 0x0000f300ff1b7b82 */ /* 0x000e620000000800 */
[----:B------:R-:W-:Y:S01]  /*0bb0*/  IMAD.U32 R18, RZ, RZ, UR10 ;  /* 0x0000000aff127e24 */ /* 0x000fe2000f8e00ff */
[----:B------:R-:W2:Y:S01]  /*0bc0*/  LDCU UR14, c[0x0][0x3d0] ;  /* 0x00007a00ff0e77ac */ /* 0x000ea20008000800 */
[----:B------:R-:W-:Y:S02]  /*0bd0*/  IMAD.U32 R21, RZ, RZ, UR5 ;  /* 0x00000005ff157e24 */ /* 0x000fe4000f8e00ff */
[----:B------:R-:W-:Y:S01]  /*0be0*/  IMAD.U32 R24, RZ, RZ, UR8 ;  /* 0x00000008ff187e24 */ /* 0x000fe2000f8e00ff */
[----:B0-----:R-:W-:-:S04]  /*0bf0*/  ISETP.NE.U32.AND P0, PT, RZ, UR26, PT ;  /* 0x0000001aff007c0c */ /* 0x001fc8000bf05070 */
[----:B------:R-:W-:-:S13]  /*0c00*/  ISETP.NE.AND.EX P0, PT, RZ, UR27, PT, P0 ;  /* 0x0000001bff007c0c */ /* 0x000fda000bf05300 */
[----:B------:R1:W3:Y:S04]  /*0c10*/  @P0 LDG.E.CONSTANT R14, desc[UR20][R18.64] ;  /* 0x00000014120e0981 */ /* 0x0002e8000c1e9900 */
[----:B------:R-:W4:Y:S04]  /*0c20*/  @!P0 LDG.E.CONSTANT R20, desc[UR20][R20.64] ;  /* 0x0000001414148981 */ /* 0x000f28000c1e9900 */
[----:B------:R-:W4:Y:S01]  /*0c30*/  @!P0 LDG.E.CONSTANT R25, desc[UR20][R24.64] ;  /* 0x0000001418198981 */ /* 0x000f22000c1e9900 */
[----:B--2---:R-:W-:Y:S01]  /*0c40*/  UISETP.NE.AND UP1, UPT, UR14, URZ, UPT ;  /* 0x000000ff0e00728c */ /* 0x004fe2000bf25270 */
[----:B-1----:R-:W-:-:S05]  /*0c50*/  IMAD.WIDE R18, R27, 0x4, R6 ;  /* 0x000000041b127825 */ /* 0x002fca00078e0206 */
[----:B------:R0:W-:Y:S01]  /*0c60*/  STG.E desc[UR20][R18.64], R0 ;  /* 0x0000000012007986 */ /* 0x0001e2000c101914 */
[----:B----4-:R-:W-:Y:S01]  /*0c70*/  @!P0 FADD R14, R20, -R25 ;  /* 0x80000019140e8221 */ /* 0x010fe20000000000 */
[----:B------:R-:W-:Y:S01]  /*0c80*/  IMAD.WIDE R20, R27, 0x4, R8 ;  /* 0x000000041b147825 */ /* 0x000fe200078e0208 */
[----:B------:R-:W-:-:S03]  /*0c90*/  ISETP.NE.AND P0, PT, RZ, UR14, PT ;  /* 0x0000000eff007c0c */ /* 0x000fc6000bf05270 */
[----:B------:R-:W-:Y:S01]  /*0ca0*/  IMAD.WIDE R24, R27, 0x4, R12 ;  /* 0x000000041b187825 */ /* 0x000fe200078e020c */
[----:B---3--:R-:W1:Y:S01]  /*0cb0*/  F2F.F64.F32 R14, R14 ;  /* 0x0000000e000e7310 */ /* 0x008e620000201800 */
[----:B-----5:R-:W-:Y:S01]  /*0cc0*/  SEL R35, R2, RZ, !P0 ;  /* 0x000000ff02237207 */ /* 0x020fe20004000000 */
[CCC-:B-1----:R-:W-:Y:S02]  /*0cd0*/  DFMA R22, -R10.reuse, R14.reuse, R28.reuse ;  /* 0x0000000e0a16722b */ /* 0x1c2fe4000000011c */
[----:B------:R-:W-:-:S06]  /*0ce0*/  DFMA R16, R10, R14, R28 ;  /* 0x0000000e0a10722b */ /* 0x000fcc000000001c */
[----:B------:R1:W2:Y:S08]  /*0cf0*/  F2F.F32.F64 R5, R16 ;  /* 0x0000001000057310 */ /* 0x0002b00000301000 */
[----:B------:R-:W3:Y:S01]  /*0d00*/  F2F.F32.F64 R23, R22 ;  /* 0x0000001600177310 */ /* 0x000ee20000301000 */
[----:B-1----:R-:W-:Y:S01]  /*0d10*/  CS2R R16, SRZ ;  /* 0x0000000000107805 */ /* 0x002fe2000001ff00 */
[----:B--2---:R0:W-:Y:S04]  /*0d20*/  STG.E desc[UR20][R20.64], R5 ;  /* 0x0000000514007986 */ /* 0x0041e8000c101914 */
[----:B---3--:R0:W-:Y:S01]  /*0d30*/  STG.E desc[UR20][R24.64], R23 ;  /* 0x0000001718007986 */ /* 0x0081e2000c101914 */
[----:B------:R-:W-:Y:S05]  /*0d40*/  BRA.U UP1, `(.L_x_36) ;  /* 0x0000000901987547 */ /* 0x000fea000b800000 */
[----:B0-----:R-:W-:Y:S01]  /*0d50*/  VIMNMX R20, PT, PT, R2, 0x1, !PT ;  /* 0x0000000102147848 */ /* 0x001fe20007fe0100 */
[----:B------:R-:W-:Y:S01]  /*0d60*/  IMAD.MOV.U32 R16, RZ, RZ, 0x1 ;  /* 0x00000001ff107424 */ /* 0x000fe200078e00ff */
[----:B------:R-:W-:Y:S01]  /*0d70*/  UMOV UR26, 0x54442d18 ;  /* 0x54442d18001a7882 */ /* 0x000fe20000000000 */
[----:B------:R-:W-:Y:S01]  /*0d80*/  UMOV UR27, 0x401921fb ;  /* 0x401921fb001b7882 */ /* 0x000fe20000000000 */
[----:B------:R-:W-:Y:S02]  /*0d90*/  BSSY.RECONVERGENT B1, `(.L_x_37) ;  /* 0x0000016000017945 */ /* 0x000fe40003800200 */
[----:B------:R-:W0:Y:S08]  /*0da0*/  I2F.F64.U32 R20, R20 ;  /* 0x0000001400147312 */ /* 0x000e300000201800 */
        /* <DEDUP_REMOVED lines=13> */
[----:B------:R-:W-:Y:S01]  /*0e80*/  MOV R17, R21 ;  /* 0x0000001500117202 */ /* 0x000fe20000000f00 */
[----:B------:R-:W-:Y:S01]  /*0e90*/  IMAD.MOV.U32 R20, RZ, RZ, 0x54442d18 ;  /* 0x54442d18ff147424 */ /* 0x000fe200078e00ff */
[----:B------:R-:W-:Y:S01]  /*0ea0*/  MOV R44, 0xed0 ;  /* 0x00000ed0002c7802 */ /* 0x000fe20000000f00 */
[----:B------:R-:W-:-:S07]  /*0eb0*/  IMAD.MOV.U32 R23, RZ, RZ, 0x401921fb ;  /* 0x401921fbff177424 */ /* 0x000fce00078e00ff */
[----:B------:R-:W-:Y:S05]  /*0ec0*/  CALL.REL.NOINC `($__internal_1_$__cuda_sm20_div_rn_f64_full) ;  /* 0x0000003800d87944 */ /* 0x000fea0003c00000 */
[----:B------:R-:W-:Y:S02]  /*0ed0*/  IMAD.MOV.U32 R38, RZ, RZ, R16 ;  /* 0x000000ffff267224 */ /* 0x000fe400078e0010 */
[----:B------:R-:W-:-:S07]  /*0ee0*/  IMAD.MOV.U32 R39, RZ, RZ, R17 ;  /* 0x000000ffff277224 */ /* 0x000fce00078e0011 */
.L_x_38:
[----:B------:R-:W-:Y:S05]  /*0ef0*/  BSYNC.RECONVERGENT B1 ;  /* 0x0000000000017941 */ /* 0x000fea0003800200 */
.L_x_37:
[----:B------:R-:W-:Y:S01]  /*0f00*/  DSETP.NEU.AND P2, PT, R38, +INF , PT ;  /* 0x7ff000002600742a */ /* 0x000fe20003f4d000 */
[----:B------:R-:W-:Y:S01]  /*0f10*/  BSSY.RECONVERGENT B1, `(.L_x_39) ;  /* 0x000001a000017945 */ /* 0x000fe20003800200 */
[----:B------:R-:W-:Y:S01]  /*0f20*/  IMAD.MOV.U32 R5, RZ, RZ, RZ ;  /* 0x000000ffff057224 */ /* 0x000fe200078e00ff */
[----:B------:R-:W-:Y:S01]  /*0f30*/  MOV R45, R31 ;  /* 0x0000001f002d7202 */ /* 0x000fe20000000f00 */
[----:B------:R-:W-:-:S10]  /*0f40*/  IMAD.MOV.U32 R44, RZ, RZ, R30 ;  /* 0x000000ffff2c7224 */ /* 0x000fd400078e001e */
[----:B------:R-:W-:Y:S05]  /*0f50*/  @!P2 BRA `(.L_x_40) ;  /* 0x000000000054a947 */ /* 0x000fea0003800000 */
        /* <DEDUP_REMOVED lines=19> */
[----:B------:R-:W-:Y:S05]  /*1090*/  CALL.REL.NOINC `($lpc_batch_f32$__internal_trig_reduction_slowpathd) ;  /* 0x0000003c00dc7944 */ /* 0x000fea0003c00000 */
[----:B------:R-:W-:-:S07]  /*10a0*/  IMAD.MOV.U32 R5, RZ, RZ, R20 ;  /* 0x000000ffff057224 */ /* 0x000fce00078e0014 */
.L_x_40:
[----:B------:R-:W-:Y:S05]  /*10b0*/  BSYNC.RECONVERGENT B1 ;  /* 0x0000000000017941 */ /* 0x000fea0003800200 */
.L_x_39:
[----:B------:R-:W0:Y:S01]  /*10c0*/  LDCU.64 UR26, c[0x4][0x8] ;  /* 0x01000100ff1a77ac */ /* 0x000e220008000a00 */
[----:B------:R-:W-:-:S05]  /*10d0*/  IMAD.SHL.U32 R16, R5, 0x40, RZ ;  /* 0x0000004005107824 */ /* 0x000fca00078e00ff */
[----:B------:R-:W-:-:S04]  /*10e0*/  LOP3.LUT R16, R16, 0x40, RZ, 0xc0, !PT ;  /* 0x0000004010107812 */ /* 0x000fc800078ec0ff */
[----:B0-----:R-:W-:-:S05]  /*10f0*/  IADD3 R40, P0, PT, R16, UR26, RZ ;  /* 0x0000001a10287c10 */ /* 0x001fca000ff1e0ff */
[----:B------:R-:W-:-:S05]  /*1100*/  IMAD.X R41, RZ, RZ, UR27, P0 ;  /* 0x0000001bff297e24 */ /* 0x000fca00080e06ff */
[----:B------:R-:W2:Y:S04]  /*1110*/  LDG.E.128.CONSTANT R16, desc[UR20][R40.64] ;  /* 0x0000001428107981 */ /* 0x000ea8000c1e9d00 */
[----:B------:R-:W3:Y:S04]  /*1120*/  LDG.E.128.CONSTANT R20, desc[UR20][R40.64+0x10] ;  /* 0x0000101428147981 */ /* 0x000ee8000c1e9d00 */
[----:B------:R-:W4:Y:S01]  /*1130*/  LDG.E.128.CONSTANT R24, desc[UR20][R40.64+0x20] ;  /* 0x0000201428187981 */ /* 0x000f22000c1e9d00 */
[----:B------:R-:W-:Y:S01]  /*1140*/  LOP3.LUT R34, R5, 0x1, RZ, 0xc0, !PT ;  /* 0x0000000105227812 */ /* 0x000fe200078ec0ff */
[----:B------:R-:W-:Y:S01]  /*1150*/  IMAD.MOV.U32 R42, RZ, RZ, 0x20fd8164 ;  /* 0x20fd8164ff2a7424 */ /* 0x000fe200078e00ff */
[----:B------:R-:W-:Y:S01]  /*1160*/  DMUL R36, R44, R44 ;  /* 0x0000002c2c247228 */ /* 0x000fe20000000000 */
[----:B------:R-:W-:Y:S01]  /*1170*/  BSSY.RECONVERGENT B1, `(.L_x_41) ;  /* 0x000002f000017945 */ /* 0x000fe20003800200 */
[----:B------:R-:W-:-:S02]  /*1180*/  ISETP.NE.U32.AND P0, PT, R34, 0x1, PT ;  /* 0x000000012200780c */ /* 0x000fc40003f05070 */
[----:B------:R-:W-:Y:S02]  /*1190*/  MOV R34, 0x3da8ff83 ;  /* 0x3da8ff8300227802 */ /* 0x000fe40000000f00 */
        /* <DEDUP_REMOVED lines=9> */
[----:B------:R-:W-:Y:S01]  /*1230*/  DFMA R16, R36, R16, 1 ;  /* 0x3ff000002410742b */ /* 0x000fe20000000010 */
[----:B------:R-:W-:Y:S02]  /*1240*/  IMAD.MOV.U32 R44, RZ, RZ, R30 ;  /* 0x000000ffff2c7224 */ /* 0x000fe400078e001e */
[----:B------:R-:W-:-:S07]  /*1250*/  IMAD.MOV.U32 R45, RZ, RZ, R31 ;  /* 0x000000ffff2d7224 */ /* 0x000fce00078e001f */
[----:B------:R-:W-:Y:S02]  /*1260*/  FSEL R18, R16, R18, !P0 ;  /* 0x0000001210127208 */ /* 0x000fe40004000000 */
[----:B------:R-:W-:Y:S02]  /*1270*/  FSEL R19, R17, R19, !P0 ;  /* 0x0000001311137208 */ /* 0x000fe40004000000 */
[----:B------:R-:W-:Y:S01]  /*1280*/  LOP3.LUT P0, RZ, R5, 0x2, RZ, 0xc0, !PT ;  /* 0x0000000205ff7812 */ /* 0x000fe2000780c0ff */
[----:B------:R-:W-:-:S03]  /*1290*/  IMAD.MOV.U32 R5, RZ, RZ, 0x1 ;  /* 0x00000001ff057424 */ /* 0x000fc600078e00ff */
[----:B------:R-:W-:-:S10]  /*12a0*/  DADD R16, RZ, -R18 ;  /* 0x00000000ff107229 */ /* 0x000fd40000000812 */
[----:B------:R-:W-:Y:S02]  /*12b0*/  FSEL R36, R18, R16, !P0 ;  /* 0x0000001012247208 */ /* 0x000fe40004000000 */
[----:B------:R-:W-:Y:S01]  /*12c0*/  FSEL R37, R19, R17, !P0 ;  /* 0x0000001113257208 */ /* 0x000fe20004000000 */
[----:B------:R-:W-:Y:S06]  /*12d0*/  @!P2 BRA `(.L_x_42) ;  /* 0x000000000060a947 */ /* 0x000fec0003800000 */
[----:B------:R-:W-:Y:S01]  /*12e0*/  UMOV UR26, 0x6dc9c883 ;  /* 0x6dc9c883001a7882 */ /* 0x000fe20000000000 */
[----:B------:R-:W-:Y:S01]  /*12f0*/  UMOV UR27, 0x3fe45f30 ;  /* 0x3fe45f30001b7882 */ /* 0x000fe20000000000 */
[C---:B------:R-:W-:Y:S01]  /*1300*/  DSETP.GE.AND P0, PT, R38.reuse, 2.14748364800000000000e+09, PT ;  /* 0x41e000002600742a */ /* 0x040fe20003f06000 */
[----:B------:R-:W-:Y:S01]  /*1310*/  BSSY.RECONVERGENT B2, `(.L_x_43) ;  /* 0x0000013000027945 */ /* 0x000fe20003800200 */
        /* <DEDUP_REMOVED lines=18> */
.L_x_44:
[----:B------:R-:W-:Y:S05]  /*1440*/  BSYNC.RECONVERGENT B2 ;  /* 0x0000000000027941 */ /* 0x000fea0003800200 */
.L_x_43:
[----:B------:R-:W-:-:S07]  /*1450*/  IADD3 R5, PT, PT, R5, 0x1, RZ ;  /* 0x0000000105057810 */ /* 0x000fce0007ffe0ff */
.L_x_42:
[----:B------:R-:W-:Y:S05]  /*1460*/  BSYNC.RECONVERGENT B1 ;  /* 0x0000000000017941 */ /* 0x000fea0003800200 */
.L_x_41:
        /* <DEDUP_REMOVED lines=12> */
[----:B------:R-:W-:Y:S01]  /*1530*/  ISETP.NE.U32.AND P0, PT, R34, 0x1, PT ;  /* 0x000000012200780c */ /* 0x000fe20003f05070 */
[----:B------:R-:W-:Y:S01]  /*1540*/  IMAD.MOV.U32 R34, RZ, RZ, 0x3da8ff83 ;  /* 0x3da8ff83ff227424 */ /* 0x000fe200078e00ff */
[----:B------:R-:W-:-:S02]  /*1550*/  DADD R36, -R36, 1 ;  /* 0x3ff0000024247429 */ /* 0x000fc40000000100 */
[----:B------:R-:W-:Y:S02]  /*1560*/  FSEL R42, R42, -8.06006814911005101289e+34, !P0 ;  /* 0xf9785eba2a2a7808 */ /* 0x000fe40004000000 */
[----:B------:R-:W-:-:S06]  /*1570*/  FSEL R43, -R34, 0.11223486810922622681, !P0 ;  /* 0x3de5db65222b7808 */ /* 0x000fcc0004000100 */
[----:B------:R-:W-:Y:S01]  /*1580*/  FSETP.GEU.AND P1, PT, |R37|, 6.5827683646048100446e-37, PT ;  /* 0x036000002500780b */ /* 0x000fe20003f2e200 */
        /* <DEDUP_REMOVED lines=15> */
[----:B------:R-:W0:Y:S05]  /*1680*/  MUFU.RCP64H R17, R19 ;  /* 0x0000001300117308 */ /* 0x000e2a0000001800 */
[----:B0-----:R-:W-:-:S08]  /*1690*/  DFMA R20, -R18, R16, 1 ;  /* 0x3ff000001214742b */ /* 0x001fd00000000110 */
[----:B------:R-:W-:-:S08]  /*16a0*/  DFMA R20, R20, R20, R20 ;  /* 0x000000141414722b */ /* 0x000fd00000000014 */
[----:B------:R-:W-:-:S08]  /*16b0*/  DFMA R20, R16, R20, R16 ;  /* 0x000000141014722b */ /* 0x000fd00000000010 */
[----:B------:R-:W-:-:S08]  /*16c0*/  DFMA R16, -R18, R20, 1 ;  /* 0x3ff000001210742b */ /* 0x000fd00000000114 */
[----:B------:R-:W-:-:S08]  /*16d0*/  DFMA R16, R20, R16, R20 ;  /* 0x000000101410722b */ /* 0x000fd00000000014 */
[----:B------:R-:W-:-:S08]  /*16e0*/  DMUL R20, R36, R16 ;  /* 0x0000001024147228 */ /* 0x000fd00000000000 */
[----:B------:R-:W-:-:S08]  /*16f0*/  DFMA R22, -R18, R20, R36 ;  /* 0x000000141216722b */ /* 0x000fd00000000124 */
[----:B------:R-:W-:-:S10]  /*1700*/  DFMA R16, R16, R22, R20 ;  /* 0x000000161010722b */ /* 0x000fd40000000014 */
[----:B------:R-:W-:-:S05]  /*1710*/  FFMA R5, RZ, R19, R17 ;  /* 0x00000013ff057223 */ /* 0x000fca0000000011 */
[----:B------:R-:W-:-:S13]  /*1720*/  FSETP.GT.AND P0, PT, |R5|, 1.469367938527859385e-39, PT ;  /* 0x001000000500780b */ /* 0x000fda0003f04200 */
[----:B------:R-:W-:Y:S05]  /*1730*/  @P0 BRA P1, `(.L_x_45) ;  /* 0x0000000000180947 */ /* 0x000fea0000800000 */
[----:B------:R-:W-:Y:S01]  /*1740*/  IMAD.MOV.U32 R20, RZ, RZ, R36 ;  /* 0x000000ffff147224 */ /* 0x000fe200078e0024 */
[----:B------:R-:W-:Y:S01]  /*1750*/  MOV R23, R37 ;  /* 0x0000002500177202 */ /* 0x000fe20000000f00 */
[----:B------:R-:W-:Y:S01]  /*1760*/  IMAD.MOV.U32 R16, RZ, RZ, R18 ;  /* 0x000000ffff107224 */ /* 0x000fe200078e0012 */
[----:B------:R-:W-:Y:S01]  /*1770*/  MOV R44, 0x17a0 ;  /* 0x000017a0002c7802 */ /* 0x000fe20000000f00 */
[----:B------:R-:W-:-:S07]  /*1780*/  IMAD.MOV.U32 R17, RZ, RZ, R19 ;  /* 0x000000ffff117224 */ /* 0x000fce00078e0013 */
[----:B------:R-:W-:Y:S05]  /*1790*/  CALL.REL.NOINC `($__internal_1_$__cuda_sm20_div_rn_f64_full) ;  /* 0x0000003000a47944 */ /* 0x000fea0003c00000 */
.L_x_45:
[----:B------:R-:W-:Y:S05]  /*17a0*/  BSYNC.RECONVERGENT B1 ;  /* 0x0000000000017941 */ /* 0x000fea0003800200 */
.L_x_36:
[--C-:B0-----:R-:W-:Y:S01]  /*17b0*/  IMAD.MOV.U32 R5, RZ, RZ, R0.reuse ;  /* 0x000000ffff057224 */ /* 0x101fe200078e0000 */
[----:B------:R-:W-:Y:S01]  /*17c0*/  MOV R37, R15 ;  /* 0x0000000f00257202 */ /* 0x000fe20000000f00 */
[----:B------:R-:W-:Y:S02]  /*17d0*/  IMAD.MOV.U32 R38, RZ, RZ, R0 ;  /* 0x000000ffff267224 */ /* 0x000fe400078e0000 */
[----:B------:R-:W-:Y:S02]  /*17e0*/  IMAD.U32 R39, RZ, RZ, UR22 ;  /* 0x00000016ff277e24 */ /* 0x000fe4000f8e00ff */
[----:B------:R-:W-:-:S07]  /*17f0*/  IMAD.MOV.U32 R36, RZ, RZ, R14 ;  /* 0x000000ffff247224 */ /* 0x000fce00078e000e */
.L_x_59:
[----:B------:R-:W-:Y:S01]  /*1800*/  IMAD.MOV.U32 R40, RZ, RZ, R2 ;  /* 0x000000ffff287224 */ /* 0x000fe200078e0002 */
[----:B------:R-:W-:Y:S06]  /*1810*/  BRA.U !UP0, `(.L_x_46) ;  /* 0x00000001084c7547 */ /* 0x000fec000b800000 */
[----:B------:R-:W0:Y:S02]  /*1820*/  LDC.64 R18, c[0x0][0x3d8] ;  /* 0x0000f600ff127b82 */ /* 0x000e240000000a00 */
[----:B0-----:R-:W-:-:S05]  /*1830*/  IMAD.WIDE R18, R39, 0x4, R18 ;  /* 0x0000000427127825 */ /* 0x001fca00078e0212 */
[----:B------:R-:W2:Y:S02]  /*1840*/  LDG.E.CONSTANT R22, desc[UR20][R18.64] ;  /* 0x0000001412167981 */ /* 0x000ea4000c1e9900 */
[----:B--2---:R-:W-:-:S13]  /*1850*/  FSETP.NAN.AND P0, PT, R22, R22, PT ;  /* 0x000000161600720b */ /* 0x004fda0003f08000 */
[----:B------:R-:W-:Y:S05]  /*1860*/  @P0 BRA `(.L_x_46) ;  /* 0x0000000000380947 */ /* 0x000fea0003800000 */
[----:B------:R-:W-:Y:S01]  /*1870*/  F2F.F64.F32 R18, R22 ;  /* 0x0000001600127310 */ /* 0x000fe20000201800 */
[----:B------:R-:W-:-:S07]  /*1880*/  ISETP.LT.AND P0, PT, RZ, UR23, PT ;  /* 0x00000017ff007c0c */ /* 0x000fce000bf01270 */
[----:B------:R-:W0:Y:S02]  /*1890*/  F2F.F64.F32 R20, R4 ;  /* 0x0000000400147310 */ /* 0x000e240000201800 */
[----:B0-----:R-:W-:-:S10]  /*18a0*/  DMUL R18, R18, R20 ;  /* 0x0000001412127228 */ /* 0x001fd40000000000 */
[----:B------:R-:W0:Y:S02]  /*18b0*/  FRND.F64 R18, R18 ;  /* 0x0000001200127313 */ /* 0x000e240000301800 */
[----:B0-----:R-:W-:-:S06]  /*18c0*/  DSETP.GEU.AND P1, PT, R18, 3, PT ;  /* 0x400800001200742a */ /* 0x001fcc0003f2e000 */
[----:B------:R-:W-:Y:S02]  /*18d0*/  FSEL R40, R18, RZ, P1 ;  /* 0x000000ff12287208 */ /* 0x000fe40000800000 */
[----:B------:R-:W-:-:S03]  /*18e0*/  FSEL R41, R19, 2.125, P1 ;  /* 0x4008000013297808 */ /* 0x000fc60000800000 */
[----:B------:R-:W-:Y:S02]  /*18f0*/  IMAD.MOV.U32 R18, RZ, RZ, R40 ;  /* 0x000000ffff127224 */ /* 0x000fe400078e0028 */
[----:B------:R-:W-:-:S06]  /*1900*/  IMAD.MOV.U32 R19, RZ, RZ, R41 ;  /* 0x000000ffff137224 */ /* 0x000fcc00078e0029 */
[----:B------:R-:W-:-:S06]  /*1910*/  DSETP.GT.AND P1, PT, R18, R32, PT ;  /* 0x000000201200722a */ /* 0x000fcc0003f24000 */
[----:B------:R-:W-:Y:S02]  /*1920*/  @P0 FSEL R40, R32, R40, P1 ;  /* 0x0000002820280208 */ /* 0x000fe40000800000 */
[----:B------:R-:W-:-:S04]  /*1930*/  @P0 FSEL R41, R33, R41, P1 ;  /* 0x0000002921290208 */ /* 0x000fc80000800000 */
[----:B------:R0:W1:Y:S03]  /*1940*/  F2I.F64.TRUNC R40, R40 ;  /* 0x0000002800287311 */ /* 0x000066000030d100 */
.L_x_46:
[----:B-1----:R-:W-:Y:S01]  /*1950*/  ISETP.NE.AND P0, PT, R40, R35, PT ;  /* 0x000000232800720c */ /* 0x002fe20003f05270 */
[----:B------:R-:W-:-:S12]  /*1960*/  BSSY.RECONVERGENT B1, `(.L_x_47) ;  /* 0x00000a7000017945 */ /* 0x000fd80003800200 */
[----:B------:R-:W-:Y:S05]  /*1970*/  @!P0 BRA `(.L_x_48) ;  /* 0x0000000800948947 */ /* 0x000fea0003800000 */
[----:B------:R-:W-:Y:S01]  /*1980*/  VIMNMX R16, PT, PT, R40, 0x1, !PT ;  /* 0x0000000128107848 */ /* 0x000fe20007fe0100 */
[----:B------:R-:W-:Y:S01]  /*1990*/  IMAD.MOV.U32 R18, RZ, RZ, 0x1 ;  /* 0x00000001ff127424 */ /* 0x000fe200078e00ff */
[----:B------:R-:W-:Y:S01]  /*19a0*/  UMOV UR26, 0x54442d18 ;  /* 0x54442d18001a7882 */ /* 0x000fe20000000000 */
[----:B------:R-:W-:Y:S01]  /*19b0*/  UMOV UR27, 0x401921fb ;  /* 0x401921fb001b7882 */ /* 0x000fe20000000000 */
[----:B------:R-:W-:Y:S02]  /*19c0*/  BSSY.RECONVERGENT B2, `(.L_x_49) ;  /* 0x0000014000027945 */ /* 0x000fe40003800200 */
[----:B------:R-:W1:Y:S08]  /*19d0*/  I2F.F64.U32 R16, R16 ;  /* 0x0000001000107312 */ /* 0x000e700000201800 */
[----:B-1----:R-:W1:Y:S02]  /*19e0*/  MUFU.RCP64H R19, R17 ;  /* 0x0000001100137308 */ /* 0x002e640000001800 */
[----:B-1----:R-:W-:-:S08]  /*19f0*/  DFMA R20, -R16, R18, 1 ;  /* 0x3ff000001014742b */ /* 0x002fd00000000112 */
        /* <DEDUP_REMOVED lines=10> */
[----:B------:R-:W-:Y:S01]  /*1aa0*/  IMAD.MOV.U32 R20, RZ, RZ, 0x54442d18 ;  /* 0x54442d18ff147424 */ /* 0x000fe200078e00ff */
[----:B------:R-:W-:Y:S01]  /*1ab0*/  MOV R44, 0x1ae0 ;  /* 0x00001ae0002c7802 */ /* 0x000fe20000000f00 */
[----:B------:R-:W-:-:S07]  /*1ac0*/  IMAD.MOV.U32 R23, RZ, RZ, 0x401921fb ;  /* 0x401921fbff177424 */ /* 0x000fce00078e00ff */
[----:B0-----:R-:W-:Y:S05]  /*1ad0*/  CALL.REL.NOINC `($__internal_1_$__cuda_sm20_div_rn_f64_full) ;  /* 0x0000002c00d47944 */ /* 0x001fea0003c00000 */
[----:B------:R-:W-:Y:S01]  /*1ae0*/  MOV R34, R16 ;  /* 0x0000001000227202 */ /* 0x000fe20000000f00 */
[----:B------:R-:W-:-:S07]  /*1af0*/  IMAD.MOV.U32 R35, RZ, RZ, R17 ;  /* 0x000000ffff237224 */ /* 0x000fce00078e0011 */
.L_x_50:
[----:B------:R-:W-:Y:S05]  /*1b00*/  BSYNC.RECONVERGENT B2 ;  /* 0x0000000000027941 */ /* 0x000fea0003800200 */
.L_x_49:
[----:B------:R-:W-:Y:S01]  /*1b10*/  DSETP.NEU.AND P2, PT, R34, +INF , PT ;  /* 0x7ff000002200742a */ /* 0x000fe20003f4d000 */
[----:B------:R-:W-:Y:S01]  /*1b20*/  BSSY.RECONVERGENT B2, `(.L_x_51) ;  /* 0x000001c000027945 */ /* 0x000fe20003800200 */
[----:B0-----:R-:W-:Y:S02]  /*1b30*/  IMAD.MOV.U32 R41, RZ, RZ, RZ ;  /* 0x000000ffff297224 */ /* 0x001fe400078e00ff */
[----:B------:R-:W-:Y:S02]  /*1b40*/  IMAD.MOV.U32 R46, RZ, RZ, R30 ;  /* 0x000000ffff2e7224 */ /* 0x000fe400078e001e */
[----:B------:R-:W-:-:S08]  /*1b50*/  IMAD.MOV.U32 R47, RZ, RZ, R31 ;  /* 0x000000ffff2f7224 */ /* 0x000fd000078e001f */
        /* <DEDUP_REMOVED lines=21> */
[----:B------:R-:W-:Y:S01]  /*1cb0*/  MOV R41, R20 ;  /* 0x0000001400297202 */ /* 0x000fe20000000f00 */
[----:B------:R-:W-:Y:S02]  /*1cc0*/  IMAD.MOV.U32 R46, RZ, RZ, R44 ;  /* 0x000000ffff2e7224 */ /* 0x000fe400078e002c */
[----:B------:R-:W-:-:S07]  /*1cd0*/  IMAD.MOV.U32 R47, RZ, RZ, R45 ;  /* 0x000000ffff2f7224 */ /* 0x000fce00078e002d */
.L_x_52:
[----:B------:R-:W-:Y:S05]  /*1ce0*/  BSYNC.RECONVERGENT B2 ;  /* 0x0000000000027941 */ /* 0x000fea0003800200 */
.L_x_51:
[----:B------:R-:W-:-:S05]  /*1cf0*/  IMAD.SHL.U32 R16, R41, 0x40, RZ ;  /* 0x0000004029107824 */ /* 0x000fca00078e00ff */
[----:B------:R-:W-:-:S04]  /*1d00*/  LOP3.LUT R16, R16, 0x40, RZ, 0xc0, !PT ;  /* 0x0000004010107812 */ /* 0x000fc800078ec0ff */
[----:B------:R-:W-:-:S05]  /*1d10*/  IADD3 R48, P0, PT, R16, UR16, RZ ;  /* 0x0000001010307c10 */ /* 0x000fca000ff1e0ff */
[----:B------:R-:W-:-:S05]  /*1d20*/  IMAD.X R49, RZ, RZ, UR17, P0 ;  /* 0x00000011ff317e24 */ /* 0x000fca00080e06ff */
[----:B------:R-:W2:Y:S04]  /*1d30*/  LDG.E.128.CONSTANT R16, desc[UR20][R48.64] ;  /* 0x0000001430107981 */ /* 0x000ea8000c1e9d00 */
[----:B------:R-:W3:Y:S04]  /*1d40*/  LDG.E.128.CONSTANT R20, desc[UR20][R48.64+0x10] ;  /* 0x0000101430147981 */ /* 0x000ee8000c1e9d00 */
[----:B------:R-:W4:Y:S01]  /*1d50*/  LDG.E.128.CONSTANT R24, desc[UR20][R48.64+0x20] ;  /* 0x0000201430187981 */ /* 0x000f22000c1e9d00 */
[----:B------:R-:W-:Y:S01]  /*1d60*/  LOP3.LUT R42, R41, 0x1, RZ, 0xc0, !PT ;  /* 0x00000001292a7812 */ /* 0x000fe200078ec0ff */
[----:B------:R-:W-:Y:S01]  /*1d70*/  IMAD.MOV.U32 R44, RZ, RZ, 0x20fd8164 ;  /* 0x20fd8164ff2c7424 */ /* 0x000fe200078e00ff */
[----:B------:R-:W-:Y:S01]  /*1d80*/  BSSY.RECONVERGENT B2, `(.L_x_53) ;  /* 0x0000030000027945 */ /* 0x000fe20003800200 */
[----:B------:R-:W-:Y:S01]  /*1d90*/  IMAD.MOV.U32 R45, RZ, RZ, 0x3da8ff83 ;  /* 0x3da8ff83ff2d7424 */ /* 0x000fe200078e00ff */
[----:B------:R-:W-:Y:S01]  /*1da0*/  ISETP.NE.U32.AND P0, PT, R42, 0x1, PT ;  /* 0x000000012a00780c */ /* 0x000fe20003f05070 */
[----:B------:R-:W-:-:S03]  /*1db0*/  DMUL R42, R46, R46 ;  /* 0x0000002e2e2a7228 */ /* 0x000fc60000000000 */
[----:B------:R-:W-:Y:S02]  /*1dc0*/  FSEL R44, R44, -8.06006814911005101289e+34, !P0 ;  /* 0xf9785eba2c2c7808 */ /* 0x000fe40004000000 */
[----:B------:R-:W-:-:S06]  /*1dd0*/  FSEL R45, -R45, 0.11223486810922622681, !P0 ;  /* 0x3de5db652d2d7808 */ /* 0x000fcc0004000100 */
[----:B--2---:R-:W-:Y:S01]  /*1de0*/  DFMA R16, R42, R44, R16 ;  /* 0x0000002c2a10722b */ /* 0x004fe20000000010 */
[----:B------:R-:W-:Y:S02]  /*1df0*/  IMAD.MOV.U32 R44, RZ, RZ, R30 ;  /* 0x000000ffff2c7224 */ /* 0x000fe400078e001e */
[----:B------:R-:W-:-:S05]  /*1e00*/  IMAD.MOV.U32 R45, RZ, RZ, R31 ;  /* 0x000000ffff2d7224 */ /* 0x000fca00078e001f */
        /* <DEDUP_REMOVED lines=9> */
[----:B------:R-:W-:Y:S02]  /*1ea0*/  LOP3.LUT P0, RZ, R41, 0x2, RZ, 0xc0, !PT ;  /* 0x0000000229ff7812 */ /* 0x000fe4000780c0ff */
[----:B------:R-:W-:Y:S02]  /*1eb0*/  MOV R41, 0x1 ;  /* 0x0000000100297802 */ /* 0x000fe40000000f00 */
        /* <DEDUP_REMOVED lines=10> */
[----:B------:R-:W-:-:S08]  /*1f60*/  UMOV UR27, 0x3ff921fb ;  /* 0x3ff921fb001b7882 */ /* 0x000fd00000000000 */
        /* <DEDUP_REMOVED lines=15> */
.L_x_56:
[----:B------:R-:W-:Y:S05]  /*2060*/  BSYNC.RECONVERGENT B3 ;  /* 0x0000000000037941 */ /* 0x000fea0003800200 */
.L_x_55:
[----:B------:R-:W-:-:S07]  /*2070*/  VIADD R41, R16, 0x1 ;  /* 0x0000000110297836 */ /* 0x000fce0000000000 */
.L_x_54:
[----:B------:R-:W-:Y:S05]  /*2080*/  BSYNC.RECONVERGENT B2 ;  /* 0x0000000000027941 */ /* 0x000fea0003800200 */
.L_x_53:
[----:B------:R-:W-:-:S04]  /*2090*/  SHF.L.U32 R16, R41, 0x6, RZ ;  /* 0x0000000629107819 */ /* 0x000fc800000006ff */
        /* <DEDUP_REMOVED lines=13> */
[----:B------:R-:W-:Y:S02]  /*2170*/  FSEL R35, -R35, 0.11223486810922622681, !P0 ;  /* 0x3de5db6523237808 */ /* 0x000fe40004000100 */
[----:B------:R-:W-:-:S06]  /*2180*/  FSEL R34, R34, -8.06006814911005101289e+34, !P0 ;  /* 0xf9785eba22227808 */ /* 0x000fcc0004000000 */
        /* <DEDUP_REMOVED lines=34> */
.L_x_58:
[----:B------:R-:W-:Y:S05]  /*23b0*/  BSYNC.RECONVERGENT B2 ;  /* 0x0000000000027941 */ /* 0x000fea0003800200 */
.L_x_57:
[----:B------:R-:W-:-:S07]  /*23c0*/  IMAD.MOV.U32 R35, RZ, RZ, R40 ;  /* 0x000000ffff237224 */ /* 0x000fce00078e0028 */
.L_x_48:
[----:B------:R-:W-:Y:S05]  /*23d0*/  BSYNC.RECONVERGENT B1 ;  /* 0x0000000000017941 */ /* 0x000fea0003800200 */
.L_x_47:
[----:B------:R-:W-:Y:S01]  /*23e0*/  ISETP.NE.U32.AND P0, PT, RZ, UR18, PT ;  /* 0x00000012ff007c0c */ /* 0x000fe2000bf05070 */
[----:B------:R-:W1:Y:S03]  /*23f0*/  LDC.64 R22, c[0x0][0x388] ;  /* 0x0000e200ff167b82 */ /* 0x000e660000000a00 */
[----:B------:R-:W-:-:S05]  /*2400*/  ISETP.NE.AND.EX P0, PT, RZ, UR19, PT, P0 ;  /* 0x00000013ff007c0c */ /* 0x000fca000bf05300 */
[----:B------:R-:W2:Y:S08]  /*2410*/  LDC.64 R44, c[0x0][0x380] ;  /* 0x0000e000ff2c7b82 */ /* 0x000eb00000000a00 */
[----:B------:R-:W3:Y:S01]  /*2420*/  @!P0 LDC.64 R26, c[0x0][0x390] ;  /* 0x0000e400ff1a8b82 */ /* 0x000ee20000000a00 */
[----:B-1----:R-:W-:-:S07]  /*2430*/  @!P0 IMAD.WIDE R22, R39, 0x4, R22 ;  /* 0x0000000427168825 */ /* 0x002fce00078e0216 */
[----:B------:R-:W1:Y:S01]  /*2440*/  @P0 LDC.64 R20, c[0x0][0x3a8] ;  /* 0x0000ea00ff140b82 */ /* 0x000e620000000a00 */
[----:B------:R-:W4:Y:S01]  /*2450*/  @!P0 LDG.E.CONSTANT R49, desc[UR20][R22.64+-0x4] ;  /* 0xfffffc1416318981 */ /* 0x000f22000c1e9900 */
[----:B--2---:R-:W-:-:S06]  /*2460*/  @!P0 IMAD.WIDE R44, R39, 0x4, R44 ;  /* 0x00000004272c8825 */ /* 0x004fcc00078e022c */
[----:B------:R-:W0:Y:S01]  /*2470*/  LDC.64 R18, c[0x0][0x398] ;  /* 0x0000e600ff127b82 */ /* 0x000e220000000a00 */
[----:B------:R-:W2:Y:S04]  /*2480*/  @!P0 LDG.E.CONSTANT R25, desc[UR20][R22.64] ;  /* 0x0000001416198981 */ /* 0x000ea8000c1e9900 */
[----:B------:R-:W5:Y:S01]  /*2490*/  @!P0 LDG.E.CONSTANT R46, desc[UR20][R44.64+-0x4] ;  /* 0xfffffc142c2e8981 */ /* 0x000f62000c1e9900 */
[----:B---3--:R-:W-:-:S03]  /*24a0*/  @!P0 IMAD.WIDE R26, R39, 0x4, R26 ;  /* 0x00000004271a8825 */ /* 0x008fc600078e021a */
[----:B------:R-:W2:Y:S04]  /*24b0*/  @!P0 LDG.E.CONSTANT R24, desc[UR20][R44.64] ;  /* 0x000000142c188981 */ /* 0x000ea8000c1e9900 */
[----:B------:R-:W3:Y:S01]  /*24c0*/  @!P0 LDG.E.CONSTANT R48, desc[UR20][R26.64] ;  /* 0x000000141a308981 */ /* 0x000ee2000c1e9900 */
[----:B-1----:R-:W-:-:S05]  /*24d0*/  @P0 IMAD.WIDE R42, R39, 0x4, R20 ;  /* 0x00000004272a0825 */ /* 0x002fca00078e0214 */
[----:B------:R-:W2:Y:S01]  /*24e0*/  @P0 LDG.E.CONSTANT R34, desc[UR20][R42.64] ;  /* 0x000000142a220981 */ /* 0x000ea2000c1e9900 */
[----:B0-----:R-:W-:Y:S02]  /*24f0*/  IMAD.WIDE R40, R39, 0x4, R18 ;  /* 0x0000000427287825 */ /* 0x001fe400078e0212 */
[----:B------:R0:W-:Y:S03]  /*2500*/  F2F.F64.F32 R18, R38 ;  /* 0x0000002600127310 */ /* 0x0001e60000201800 */
[----:B0-----:R0:W2:Y:S05]  /*2510*/  LDG.E.CONSTANT R38, desc[UR20][R40.64] ;  /* 0x0000001428267981 */ /* 0x0010aa000c1e9900 */
[----:B----4-:R-:W-:Y:S08]  /*2520*/  @!P0 F2F.F64.F32 R20, R49 ;  /* 0x0000003100148310 */ /* 0x010ff00000201800 */
[----:B-----5:R-:W-:Y:S08]  /*2530*/  @!P0 F2F.F64.F32 R46, R46 ;  /* 0x0000002e002e8310 */ /* 0x020ff00000201800 */
[----:B---3--:R-:W1:Y:S01]  /*2540*/  @!P0 F2F.F64.F32 R26, R48 ;  /* 0x00000030001a8310 */ /* 0x008e620000201800 */
[----:B--2---:R-:W-:Y:S01]  /*2550*/  @!P0 FADD R24, R24, -R25 ;  /* 0x8000001918188221 */ /* 0x004fe20000000000 */
[----:B-1----:R-:W-:-:S02]  /*2560*/  @!P0 DADD R20, R26, -R20 ;  /* 0x000000001a148229 */ /* 0x002fc40000000814 */
[----:B------:R-:W-:-:S04]  /*2570*/  @!P0 DADD R26, R26, -R46 ;  /* 0x000000001a1a8229 */ /* 0x000fc8000000082e */
[----:B------:R-:W1:Y:S04]  /*2580*/  @!P0 F2F.F64.F32 R24, R24 ;  /* 0x0000001800188310 */ /* 0x000e680000201800 */
[----:B------:R-:W-:Y:S01]  /*2590*/  @!P0 DSETP.MAX.AND P1, P2, |R20|, |R26|, PT ;  /* 0x4000001a1400822a */ /* 0x000fe20003a2f200 */
[----:B0-----:R-:W-:Y:S02]  /*25a0*/  @!P0 IMAD.MOV.U32 R40, RZ, RZ, R21 ;  /* 0x000000ffff288224 */ /* 0x001fe400078e0015 */
[----:B------:R-:W-:-:S05]  /*25b0*/  @!P0 IMAD.MOV.U32 R41, RZ, RZ, R27 ;  /* 0x000000ffff298224 */ /* 0x000fca00078e001b */
[----:B------:R-:W-:Y:S02]  /*25c0*/  @!P0 FSEL R40, |R40|, |R41|, P1 ;  /* 0x4000002928288208 */ /* 0x000fe40000800200 */
[----:B------:R-:W-:Y:S02]  /*25d0*/  @!P0 LOP3.LUT R41, R41, 0x80000, RZ, 0xfc, !PT ;  /* 0x0008000029298812 */ /* 0x000fe400078efcff */
[----:B------:R-:W-:Y:S02]  /*25e0*/  @!P0 SEL R26, R20, R26, P1 ;  /* 0x0000001a141a8207 */ /* 0x000fe40000800000 */
[----:B------:R-:W-:Y:S01]  /*25f0*/  @!P0 SEL R27, R41, R40, P2 ;  /* 0x00000028291b8207 */ /* 0x000fe20001000000 */
[----:B------:R-:W-:Y:S01]  /*2600*/  @P0 F2F.F64.F32 R20, R34 ;  /* 0x0000002200140310 */ /* 0x000fe20000201800 */
[----:B-1----:R-:W-:-:S03]  /*2610*/  @!P0 IMAD.MOV.U32 R42, RZ, RZ, R25 ;  /* 0x000000ffff2a8224 */ /* 0x002fc600078e0019 */
[----:B------:R-:W-:Y:S01]  /*2620*/  @!P0 IMAD.MOV.U32 R43, RZ, RZ, R27 ;  /* 0x000000ffff2b8224 */ /* 0x000fe200078e001b */
[----:B------:R-:W-:-:S03]  /*2630*/  @!P0 DSETP.MAX.AND P1, P2, R24, R26, PT ;  /* 0x0000001a1800822a */ /* 0x000fc60003a2f000 */
[----:B------:R-:W0:Y:S03]  /*2640*/  F2F.F64.F32 R22, R38 ;  /* 0x0000002600167310 */ /* 0x000e260000201800 */
[----:B------:R-:W-:Y:S02]  /*2650*/  @!P0 FSEL R42, R42, R43, P1 ;  /* 0x0000002b2a2a8208 */ /* 0x000fe40000800000 */
[----:B------:R-:W-:Y:S01]  /*2660*/  @!P0 LOP3.LUT R43, R43, 0x80000, RZ, 0xfc, !PT ;  /* 0x000800002b2b8812 */ /* 0x000fe200078efcff */
[----:B------:R-:W-:Y:S01]  /*2670*/  DADD R40, -R16, 1 ;  /* 0x3ff0000010287429 */ /* 0x000fe20000000100 */
[----:B------:R-:W-:Y:S02]  /*2680*/  @!P0 SEL R20, R24, R26, P1 ;  /* 0x0000001a18148207 */ /* 0x000fe40000800000 */
[----:B------:R-:W-:-:S05]  /*2690*/  @!P0 SEL R21, R43, R42, P2 ;  /* 0x0000002a2b158207 */ /* 0x000fca0001000000 */
[----:B------:R-:W-:Y:S02]  /*26a0*/  DMUL R40, R40, 0.5 ;  /* 0x3fe0000028287828 */ /* 0x000fe40000000000 */
[----:B0-----:R-:W-:Y:S02]  /*26b0*/  DADD R22, R18, R22 ;  /* 0x0000000012167229 */ /* 0x001fe40000000016 */
[----:B------:R-:W-:Y:S01]  /*26c0*/  DADD R24, R20, R36 ;  /* 0x0000000014187229 */ /* 0x000fe20000000024 */
[----:B------:R-:W0:Y:S05]  /*26d0*/  F2F.F64.F32 R18, R5 ;  /* 0x0000000500127310 */ /* 0x000e2a0000201800 */
[----:B------:R-:W-:-:S02]  /*26e0*/  DMUL R22, R40, R22 ;  /* 0x0000001628167228 */ /* 0x000fc40000000000 */
[----:B------:R-:W-:-:S06]  /*26f0*/  DMUL R24, R40, R24 ;  /* 0x0000001828187228 */ /* 0x000fcc0000000000 */
[C---:B0-----:R-:W-:Y:S02]  /*2700*/  DFMA R36, R16.reuse, R18, R22 ;  /* 0x000000121024722b */ /* 0x041fe40000000016 */
[----:B------:R-:W-:-:S08]  /*2710*/  DFMA R14, R16, R14, R24 ;  /* 0x0000000e100e722b */ /* 0x000fd00000000018 */
[CCC-:B------:R-:W-:Y:S02]  /*2720*/  DFMA R22, R10.reuse, R14.reuse, R36.reuse ;  /* 0x0000000e0a16722b */ /* 0x1c0fe40000000024 */
[----:B------:R-:W-:Y:S01]  /*2730*/  DFMA R26, R10, -R14, R36 ;  /* 0x8000000e0a1a722b */ /* 0x000fe20000000024 */
[----:B------:R-:W0:Y:S08]  /*2740*/  F2F.F32.F64 R5, R36 ;  /* 0x0000002400057310 */ /* 0x000e300000301000 */
[----:B------:R-:W1:Y:S08]  /*2750*/  F2F.F32.F64 R23, R22 ;  /* 0x0000001600177310 */ /* 0x000e700000301000 */
[----:B------:R-:W2:Y:S01]  /*2760*/  F2F.F32.F64 R27, R26 ;  /* 0x0000001a001b7310 */ /* 0x000ea20000301000 */
[----:B------:R-:W-:-:S04]  /*2770*/  IMAD.WIDE R18, R39, 0x4, R6 ;  /* 0x0000000427127825 */ /* 0x000fc800078e0206 */
[C---:B------:R-:W-:Y:S01]  /*2780*/  IMAD.WIDE R24, R39.reuse, 0x4, R8 ;  /* 0x0000000427187825 */ /* 0x040fe200078e0208 */
[----:B0-----:R0:W-:Y:S03]  /*2790*/  STG.E desc[UR20][R18.64], R5 ;  /* 0x0000000512007986 */ /* 0x0011e6000c101914 */
[C---:B------:R-:W-:Y:S01]  /*27a0*/  IMAD.WIDE R40, R39.reuse, 0x4, R12 ;  /* 0x0000000427287825 */ /* 0x040fe200078e020c */
[----:B-1----:R0:W-:Y:S01]  /*27b0*/  STG.E desc[UR20][R24.64], R23 ;  /* 0x0000001718007986 */ /* 0x0021e2000c101914 */
[----:B------:R-:W-:-:S03]  /*27c0*/  IADD3 R39, PT, PT, R39, 0x1, RZ ;  /* 0x0000000127277810 */ /* 0x000fc60007ffe0ff */
[----:B--2---:R0:W-:Y:S01]  /*27d0*/  STG.E desc[UR20][R40.64], R27 ;  /* 0x0000001b28007986 */ /* 0x0041e2000c101914 */
[----:B------:R-:W-:Y:S01]  /*27e0*/  ISETP.NE.AND P0, PT, R39, UR7, PT ;  /* 0x0000000727007c0c */ /* 0x000fe2000bf05270 */
[----:B------:R-:W-:Y:S02]  /*27f0*/  IMAD.MOV.U32 R36, RZ, RZ, R20 ;  /* 0x000000ffff247224 */ /* 0x000fe400078e0014 */
[----:B------:R-:W-:-:S10]  /*2800*/  IMAD.MOV.U32 R37, RZ, RZ, R21 ;  /* 0x000000ffff257224 */ /* 0x000fd400078e0015 */
[----:B0-----:R-:W-:Y:S05]  /*2810*/  @P0 BRA `(.L_x_59) ;  /* 0xffffffec00f80947 */ /* 0x001fea000383ffff */
[----:B------:R-:W0:Y:S01]  /*2820*/  LDCU UR14, c[0x0][0x3c8] ;  /* 0x00007900ff0e77ac */ /* 0x000e220008000800 */
[----:B------:R-:W-:-:S05]  /*2830*/  VIADD R3, R3, UR6 ;  /* 0x0000000603037c36 */ /* 0x000fca0008000000 */
[----:B0-----:R-:W-:-:S13]  /*2840*/  ISETP.GE.AND P0, PT, R3, UR14, PT ;  /* 0x0000000e03007c0c */ /* 0x001fda000bf06270 */
[----:B------:R-:W-:Y:S05]  /*2850*/  @!P0 BRA `(.L_x_60) ;  /* 0xffffffd800a88947 */ /* 0x000fea000383ffff */
[----:B------:R-:W-:Y:S05]  /*2860*/  BSYNC.RECONVERGENT B0 ;  /* 0x0000000000007941 */ /* 0x000fea0003800200 */
.L_x_30:
[----:B------:R-:W-:Y:S05]  /*2870*/  EXIT ;  /* 0x000000000000794d */ /* 0x000fea0003800000 */
.L_x_29:
[----:B------:R-:W-:-:S09]  /*2880*/  UISETP.NE.AND UP0, UPT, UR23, URZ, UPT ;  /* 0x000000ff1700728c */ /* 0x000fd2000bf05270 */
[----:B------:R-:W-:Y:S05]  /*2890*/  BRA.U UP0, `(.L_x_61) ;  /* 0x0000000900c87547 */ /* 0x000fea000b800000 */
[----:B------:R-:W-:Y:S02]  /*28a0*/  IMAD.U32 R6, RZ, RZ, UR12 ;  /* 0x0000000cff067e24 */ /* 0x000fe4000f8e00ff */
[----:B------:R-:W-:-:S05]  /*28b0*/  IMAD.U32 R7, RZ, RZ, UR13 ;  /* 0x0000000dff077e24 */ /* 0x000fca000f8e00ff */
[----:B------:R-:W2:Y:S01]  /*28c0*/  LDG.E.CONSTANT R0, desc[UR20][R6.64] ;  /* 0x0000001406007981 */ /* 0x000ea2000c1e9900 */
[----:B------:R-:W-:Y:S01]  /*28d0*/  BSSY.RECONVERGENT B0, `(.L_x_62) ;  /* 0x00000ad000007945 */ /* 0x000fe20003800200 */
[----:B------:R-:W-:Y:S02]  /*28e0*/  ULOP3.LUT UR17, UR15, 0x7, URZ, 0xc0, !UPT ;  /* 0x000000070f117892 */ /* 0x000fe4000f8ec0ff */
[----:B------:R-:W-:Y:S02]  /*28f0*/  UIADD3 UR16, UPT, UPT, UR15, -0x1, URZ ;  /* 0xffffffff0f107890 */ /* 0x000fe4000fffe0ff */
[----:B------:R-:W-:Y:S02]  /*2900*/  ULOP3.LUT UR14, UR15, 0x3, URZ, 0xc0, !UPT ;  /* 0x000000030f0e7892 */ /* 0x000fe4000f8ec0ff */
[----:B------:R-:W-:Y:S02]  /*2910*/  ULOP3.LUT UR19, UR15, 0x7ffffff8, URZ, 0xc0, !UPT ;  /* 0x7ffffff80f137892 */ /* 0x000fe4000f8ec0ff */
[----:B------:R-:W-:Y:S01]  /*2920*/  UIADD3 UR18, UPT, UPT, UR17, -0x1, URZ ;  /* 0xffffffff11127890 */ /* 0x000fe2000fffe0ff */
[----:B--2---:R0:W1:Y:S11]  /*2930*/  F2F.F64.F32 R4, R0 ;  /* 0x0000000000047310 */ /* 0x0040760000201800 */
.L_x_71:
[----:B------:R-:W2:Y:S01]  /*2940*/  LDC.64 R12, c[0x0][0x3b0] ;  /* 0x0000ec00ff0c7b82 */ /* 0x000ea20000000a00 */
[----:B------:R-:W3:Y:S01]  /*2950*/  LDCU UR7, c[0x0][0x3a0] ;  /* 0x00007400ff0777ac */ /* 0x000ee20008000800 */
[----:B------:R-:W4:Y:S06]  /*2960*/  LDCU.128 UR24, c[0x0][0x3e0] ;  /* 0x00007c00ff1877ac */ /* 0x000f2c0008000c00 */
[----:B------:R-:W0:Y:S01]  /*2970*/  LDC.64 R14, c[0x0][0x3c0] ;  /* 0x0000f000ff0e7b82 */ /* 0x000e220000000a00 */
[----:B------:R-:W1:Y:S01]  /*2980*/  LDCU.64 UR12, c[0x0][0x3f0] ;  /* 0x00007e00ff0c77ac */ /* 0x000e620008000a00 */
[----:B--2---:R-:W-:-:S06]  /*2990*/  IMAD.WIDE R12, R3, 0x4, R12 ;  /* 0x00000004030c7825 */ /* 0x004fcc00078e020c */
[----:B------:R2:W5:Y:S01]  /*29a0*/  LDG.E.CONSTANT R12, desc[UR20][R12.64] ;  /* 0x000000140c0c7981 */ /* 0x000562000c1e9900 */
[----:B0-----:R-:W-:-:S05]  /*29b0*/  IMAD.WIDE R14, R3, 0x4, R14 ;  /* 0x00000004030e7825 */ /* 0x001fca00078e020e */
[----:B------:R2:W5:Y:S01]  /*29c0*/  LDG.E.CONSTANT R2, desc[UR20][R14.64] ;  /* 0x000000140e027981 */ /* 0x000562000c1e9900 */
[----:B---3--:R-:W-:Y:S01]  /*29d0*/  IMAD.WIDE R6, R3, UR7, RZ ;  /* 0x0000000703067c25 */ /* 0x008fe2000f8e02ff */
[----:B------:R-:W-:-:S03]  /*29e0*/  UISETP.GT.AND UP0, UPT, UR15, URZ, UPT ;  /* 0x000000ff0f00728c */ /* 0x000fc6000bf04270 */
[C---:B------:R-:W-:Y:S01]  /*29f0*/  IMAD.SHL.U32 R9, R6.reuse, 0x4, RZ ;  /* 0x0000000406097824 */ /* 0x040fe200078e00ff */
[----:B------:R-:W-:-:S04]  /*2a00*/  SHF.L.U64.HI R7, R6, 0x2, R7 ;  /* 0x0000000206077819 */ /* 0x000fc80000010207 */
[C---:B----4-:R-:W-:Y:S02]  /*2a10*/  IADD3 R10, P0, PT, R9.reuse, UR24, RZ ;  /* 0x00000018090a7c10 */ /* 0x050fe4000ff1e0ff */
[C---:B------:R-:W-:Y:S02]  /*2a20*/  IADD3 R8, P1, PT, R9.reuse, UR26, RZ ;  /* 0x0000001a09087c10 */ /* 0x040fe4000ff3e0ff */
[----:B-1----:R-:W-:Y:S02]  /*2a30*/  IADD3 R6, P2, PT, R9, UR12, RZ ;  /* 0x0000000c09067c10 */ /* 0x002fe4000ff5e0ff */
[C---:B------:R-:W-:Y:S02]  /*2a40*/  IADD3.X R11, PT, PT, R7.reuse, UR25, RZ, P0, !PT ;  /* 0x00000019070b7c10 */ /* 0x040fe400087fe4ff */
[C---:B------:R-:W-:Y:S02]  /*2a50*/  IADD3.X R9, PT, PT, R7.reuse, UR27, RZ, P1, !PT ;  /* 0x0000001b07097c10 */ /* 0x040fe40008ffe4ff */
[----:B------:R-:W-:Y:S01]  /*2a60*/  IADD3.X R7, PT, PT, R7, UR13, RZ, P2, !PT ;  /* 0x0000000d07077c10 */ /* 0x000fe200097fe4ff */
[----:B--2---:R-:W-:Y:S06]  /*2a70*/  BRA.U !UP0, `(.L_x_63) ;  /* 0x00000005084c7547 */ /* 0x004fec000b800000 */
[----:B------:R-:W-:Y:S01]  /*2a80*/  UISETP.GE.U32.AND UP0, UPT, UR16, 0x7, UPT ;  /* 0x000000071000788c */ /* 0x000fe2000bf06070 */
[----:B------:R-:W-:-:S08]  /*2a90*/  MOV R13, RZ ;  /* 0x000000ff000d7202 */ /* 0x000fd00000000f00 */
[----:B------:R-:W-:Y:S05]  /*2aa0*/  BRA.U !UP0, `(.L_x_64) ;  /* 0x0000000108847547 */ /* 0x000fea000b800000 */
[----:B------:R-:W-:-:S07]  /*2ab0*/  IMAD.MOV.U32 R13, RZ, RZ, RZ ;  /* 0x000000ffff0d7224 */ /* 0x000fce00078e00ff */
.L_x_65:
[----:B0-----:R-:W-:Y:S02]  /*2ac0*/  IMAD.MOV.U32 R21, RZ, RZ, 0x7fc00000 ;  /* 0x7fc00000ff157424 */ /* 0x001fe400078e00ff */
[----:B------:R-:W-:-:S04]  /*2ad0*/  IMAD.WIDE.U32 R14, R13, 0x4, R10 ;  /* 0x000000040d0e7825 */ /* 0x000fc800078e000a */
[C---:B------:R-:W-:Y:S01]  /*2ae0*/  IMAD.WIDE.U32 R16, R13.reuse, 0x4, R8 ;  /* 0x000000040d107825 */ /* 0x040fe200078e0008 */
[----:B------:R0:W-:Y:S03]  /*2af0*/  STG.E desc[UR20][R14.64], R21 ;  /* 0x000000150e007986 */ /* 0x0001e6000c101914 */
[C---:B------:R-:W-:Y:S01]  /*2b00*/  IMAD.WIDE.U32 R18, R13.reuse, 0x4, R6 ;  /* 0x000000040d127825 */ /* 0x040fe200078e0006 */
[----:B------:R0:W-:Y:S03]  /*2b10*/  STG.E desc[UR20][R16.64], R21 ;  /* 0x0000001510007986 */ /* 0x0001e6000c101914 */
[----:B------:R-:W-:Y:S01]  /*2b20*/  VIADD R13, R13, 0x8 ;  /* 0x000000080d0d7836 */ /* 0x000fe20000000000 */
[----:B------:R0:W-:Y:S04]  /*2b30*/  STG.E desc[UR20][R18.64], R21 ;  /* 0x0000001512007986 */ /* 0x0001e8000c101914 */
[----:B------:R0:W-:Y:S01]  /*2b40*/  STG.E desc[UR20][R14.64+0x4], R21 ;  /* 0x000004150e007986 */ /* 0x0001e2000c101914 */
[----:B------:R-:W-:-:S03]  /*2b50*/  ISETP.NE.AND P0, PT, R13, UR19, PT ;  /* 0x000000130d007c0c */ /* 0x000fc6000bf05270 */
        /* <DEDUP_REMOVED lines=21> */
[----:B------:R-:W-:-:S07]  /*2cb0*/  IMAD.U32 R13, RZ, RZ, UR19 ;  /* 0x00000013ff0d7e24 */ /* 0x000fce000f8e00ff */
.L_x_64:
[----:B------:R-:W-:-:S09]  /*2cc0*/  UISETP.NE.AND UP0, UPT, UR17, URZ, UPT ;  /* 0x000000ff1100728c */ /* 0x000fd2000bf05270 */
[----:B------:R-:W-:Y:S05]  /*2cd0*/  BRA.U !UP0, `(.L_x_63) ;  /* 0x0000000108b47547 */ /* 0x000fea000b800000 */
[----:B------:R-:W-:-:S04]  /*2ce0*/  UISETP.LT.U32.AND UP0, UPT, UR14, 0x2, UPT ;  /* 0x000000020e00788c */ /* 0x000fc8000bf01070 */
[----:B------:R-:W-:Y:S02]  /*2cf0*/  USEL UR7, UR14, 0x2, UP0 ;  /* 0x000000020e077887 */ /* 0x000fe40008000000 */
[----:B------:R-:W-:Y:S02]  /*2d00*/  UISETP.GE.U32.AND UP0, UPT, UR18, 0x3, UPT ;  /* 0x000000031200788c */ /* 0x000fe4000bf06070 */
[----:B------:R-:W-:-:S12]  /*2d10*/  USHF.L.U32 UR7, UR7, 0x2, URZ ;  /* 0x0000000207077899 */ /* 0x000fd800080006ff */
[----:B------:R-:W1:Y:S02]  /*2d20*/  LDCU UR12, c[0x2][UR7] ;  /* 0x00800000070c77ac */ /* 0x000e640008000800 */
[----:B-1----:R-:W-:Y:S01]  /*2d30*/  USHF.R.S32.HI UR13, URZ, 0x1f, UR12 ;  /* 0x0000001fff0d7899 */ /* 0x002fe2000801140c */
[----:B------:R-:W-:Y:S11]  /*2d40*/  BRA.U !UP0, `(.L_x_66) ;  /* 0x0000000108447547 */ /* 0x000ff6000b800000 */
        /* <DEDUP_REMOVED lines=17> */
.L_x_66:
[----:B------:R-:W-:Y:S05]  /*2e60*/  BRXU UR12 -0x2e70                                                                                (*"BRANCH_TARGETS .L_x_63,.L_x_104,.L_x_105"*) ;  /* 0xffffffd00c647958 */ /* 0x000fea000b83ffff */
.L_x_105:
[----:B01----:R-:W-:Y:S01]  /*2e70*/  MOV R21, 0x7fc00000 ;  /* 0x7fc0000000157802 */ /* 0x003fe20000000f00 */
        /* <DEDUP_REMOVED lines=10> */
.L_x_104:
[----:B------:R-:W-:-:S09]  /*2f20*/  ULOP3.LUT UP0, URZ, UR15, 0x1, URZ, 0xc0, !UPT ;  /* 0x000000010fff7892 */ /* 0x000fd2000f80c0ff */
[----:B------:R-:W-:Y:S05]  /*2f30*/  BRA.U !UP0, `(.L_x_63) ;  /* 0x00000001081c7547 */ /* 0x000fea000b800000 */
[----:B012---:R-:W-:Y:S02]  /*2f40*/  IMAD.MOV.U32 R21, RZ, RZ, 0x7fc00000 ;  /* 0x7fc00000ff157424 */ /* 0x007fe400078e00ff */
[----:B------:R-:W-:-:S04]  /*2f50*/  IMAD.WIDE.U32 R14, R13, 0x4, R10 ;  /* 0x000000040d0e7825 */ /* 0x000fc800078e000a */
[C---:B------:R-:W-:Y:S01]  /*2f60*/  IMAD.WIDE.U32 R16, R13.reuse, 0x4, R8 ;  /* 0x000000040d107825 */ /* 0x040fe200078e0008 */
[----:B------:R3:W-:Y:S03]  /*2f70*/  STG.E desc[UR20][R14.64], R21 ;  /* 0x000000150e007986 */ /* 0x0007e6000c101914 */
[----:B------:R-:W-:Y:S01]  /*2f80*/  IMAD.WIDE.U32 R18, R13, 0x4, R6 ;  /* 0x000000040d127825 */ /* 0x000fe200078e0006 */
[----:B------:R3:W-:Y:S04]  /*2f90*/  STG.E desc[UR20][R16.64], R21 ;  /* 0x0000001510007986 */ /* 0x0007e8000c101914 */
[----:B------:R3:W-:Y:S02]  /*2fa0*/  STG.E desc[UR20][R18.64], R21 ;  /* 0x0000001512007986 */ /* 0x0007e4000c101914 */
.L_x_63:
[----:B------:R-:W4:Y:S01]  /*2fb0*/  LDCU.64 UR12, c[0x0][0x3a8] ;  /* 0x00007500ff0c77ac */ /* 0x000f220008000a00 */
[----:B------:R-:W-:Y:S01]  /*2fc0*/  IMAD.U32 R24, RZ, RZ, UR4 ;  /* 0x00000004ff187e24 */ /* 0x000fe2000f8e00ff */
[----:B------:R-:W-:Y:S01]  /*2fd0*/  MOV R26, UR8 ;  /* 0x00000008001a7c02 */ /* 0x000fe20008000f00 */
[----:B------:R-:W-:Y:S02]  /*2fe0*/  IMAD.U32 R27, RZ, RZ, UR9 ;  /* 0x00000009ff1b7e24 */ /* 0x000fe4000f8e00ff */
[----:B------:R-:W-:Y:S02]  /*2ff0*/  IMAD.U32 R22, RZ, RZ, UR10 ;  /* 0x0000000aff167e24 */ /* 0x000fe4000f8e00ff */
[----:B------:R-:W-:Y:S02]  /*3000*/  IMAD.U32 R23, RZ, RZ, UR11 ;  /* 0x0000000bff177e24 */ /* 0x000fe4000f8e00ff */
[----:B------:R-:W-:Y:S01]  /*3010*/  IMAD.U32 R25, RZ, RZ, UR5 ;  /* 0x00000005ff197e24 */ /* 0x000fe2000f8e00ff */
[----:B----4-:R-:W-:-:S04]  /*3020*/  ISETP.NE.U32.AND P0, PT, RZ, UR12, PT ;  /* 0x0000000cff007c0c */ /* 0x010fc8000bf05070 */
[----:B------:R-:W-:-:S13]  /*3030*/  ISETP.NE.AND.EX P0, PT, RZ, UR13, PT, P0 ;  /* 0x0000000dff007c0c */ /* 0x000fda000bf05300 */
[----:B------:R-:W4:Y:S04]  /*3040*/  @P0 LDG.E.CONSTANT R28, desc[UR20][R22.64] ;  /* 0x00000014161c0981 */ /* 0x000f28000c1e9900 */
[----:B------:R0:W4:Y:S04]  /*3050*/  @!P0 LDG.E.CONSTANT R24, desc[UR20][R24.64] ;  /* 0x0000001418188981 */ /* 0x000128000c1e9900 */
[----:B------:R-:W4:Y:S01]  /*3060*/  @!P0 LDG.E.CONSTANT R27, desc[UR20][R26.64] ;  /* 0x000000141a1b8981 */ /* 0x000f22000c1e9900 */
[----:B-----5:R-:W-:Y:S01]  /*3070*/  VIMNMX R12, PT, PT, R12, 0x1, !PT ;  /* 0x000000010c0c7848 */ /* 0x020fe20007fe0100 */
[----:B0123--:R-:W-:Y:S01]  /*3080*/  IMAD.MOV.U32 R18, RZ, RZ, 0x1 ;  /* 0x00000001ff127424 */ /* 0x00ffe200078e00ff */
[----:B------:R-:W-:Y:S01]  /*3090*/  F2F.F64.F32 R16, R2 ;  /* 0x0000000200107310 */ /* 0x000fe20000201800 */
[----:B------:R-:W-:Y:S01]  /*30a0*/  UMOV UR12, 0x54442d18 ;  /* 0x54442d18000c7882 */ /* 0x000fe20000000000 */
[----:B------:R-:W-:Y:S01]  /*30b0*/  UMOV UR13, 0x401921fb ;  /* 0x401921fb000d7882 */ /* 0x000fe20000000000 */
[----:B------:R-:W0:Y:S01]  /*30c0*/  LDC R25, c[0x0][0x3cc] ;  /* 0x0000f300ff197b82 */ /* 0x000e220000000800 */
[----:B------:R-:W-:Y:S04]  /*30d0*/  BSSY.RECONVERGENT B1, `(.L_x_67) ;  /* 0x0000020000017945 */ /* 0x000fe80003800200 */
[----:B------:R-:W1:Y:S08]  /*30e0*/  I2F.F64.U32 R12, R12 ;  /* 0x0000000c000c7312 */ /* 0x000e700000201800 */
[----:B-1----:R-:W1:Y:S01]  /*30f0*/  MUFU.RCP64H R19, R13 ;  /* 0x0000000d00137308 */ /* 0x002e620000001800 */
[----:B0-----:R-:W-:-:S04]  /*3100*/  IMAD.WIDE R10, R25, 0x4, R10 ;  /* 0x00000004190a7825 */ /* 0x001fc800078e020a */
[C---:B------:R-:W-:Y:S01]  /*3110*/  IMAD.WIDE R8, R25.reuse, 0x4, R8 ;  /* 0x0000000419087825 */ /* 0x040fe200078e0208 */
[----:B------:R0:W-:Y:S03]  /*3120*/  STG.E desc[UR20][R10.64], R0 ;  /* 0x000000000a007986 */ /* 0x0001e6000c101914 */
[----:B------:R-:W-:Y:S01]  /*3130*/  IMAD.WIDE R6, R25, 0x4, R6 ;  /* 0x0000000419067825 */ /* 0x000fe200078e0206 */
[----:B-1----:R-:W-:-:S08]  /*3140*/  DFMA R14, -R12, R18, 1 ;  /* 0x3ff000000c0e742b */ /* 0x002fd00000000112 */
[----:B------:R-:W-:-:S08]  /*3150*/  DFMA R20, R14, R14, R14 ;  /* 0x0000000e0e14722b */ /* 0x000fd0000000000e */
[----:B------:R-:W-:-:S08]  /*3160*/  DFMA R20, R18, R20, R18 ;  /* 0x000000141214722b */ /* 0x000fd00000000012 */
[----:B------:R-:W-:-:S08]  /*3170*/  DFMA R22, -R12, R20, 1 ;  /* 0x3ff000000c16742b */ /* 0x000fd00000000114 */
[----:B------:R-:W-:Y:S01]  /*3180*/  DFMA R22, R20, R22, R20 ;  /* 0x000000161416722b */ /* 0x000fe20000000014 */
[----:B----4-:R-:W-:-:S04]  /*3190*/  @!P0 FADD R28, R24, -R27 ;  /* 0x8000001b181c8221 */ /* 0x010fc80000000000 */
[----:B------:R-:W1:Y:S02]  /*31a0*/  F2F.F64.F32 R14, R28 ;  /* 0x0000001c000e7310 */ /* 0x000e640000201800 */
[CCC-:B-1----:R-:W-:Y:S02]  /*31b0*/  DFMA R18, R14.reuse, R16.reuse, R4.reuse ;  /* 0x000000100e12722b */ /* 0x1c2fe40000000004 */
[----:B------:R-:W-:Y:S02]  /*31c0*/  DFMA R14, R14, -R16, R4 ;  /* 0x800000100e0e722b */ /* 0x000fe40000000004 */
[----:B------:R-:W-:-:S06]  /*31d0*/  DMUL R16, R22, UR12 ;  /* 0x0000000c16107c28 */ /* 0x000fcc0008000000 */
[----:B------:R-:W1:Y:S02]  /*31e0*/  F2F.F32.F64 R19, R18 ;  /* 0x0000001200137310 */ /* 0x000e640000301000 */
[----:B------:R-:W-:-:S06]  /*31f0*/  DFMA R20, -R12, R16, UR12 ;  /* 0x0000000c0c147e2b */ /* 0x000fcc0008000110 */
[----:B------:R-:W2:Y:S02]  /*3200*/  F2F.F32.F64 R15, R14 ;  /* 0x0000000e000f7310 */ /* 0x000ea40000301000 */
[----:B------:R-:W-:Y:S01]  /*3210*/  DFMA R16, R22, R20, R16 ;  /* 0x000000141610722b */ /* 0x000fe20000000010 */
[----:B-1----:R0:W-:Y:S09]  /*3220*/  STG.E desc[UR20][R8.64], R19 ;  /* 0x0000001308007986 */ /* 0x0021f2000c101914 */
[----:B------:R-:W-:Y:S01]  /*3230*/  FFMA R2, RZ, R13, R17 ;  /* 0x0000000dff027223 */ /* 0x000fe20000000011 */
[----:B--2---:R0:W-:Y:S04]  /*3240*/  STG.E desc[UR20][R6.64], R15 ;  /* 0x0000000f06007986 */ /* 0x0041e8000c101914 */
[----:B------:R-:W-:-:S13]  /*3250*/  FSETP.GT.AND P0, PT, |R2|, 1.469367938527859385e-39, PT ;  /* 0x001000000200780b */ /* 0x000fda0003f04200 */
[----:B0-----:R-:W-:Y:S05]  /*3260*/  @P0 BRA `(.L_x_68) ;  /* 0x0000000000180947 */ /* 0x001fea0003800000 */
[----:B------:R-:W-:Y:S01]  /*3270*/  IMAD.MOV.U32 R16, RZ, RZ, R12 ;  /* 0x000000ffff107224 */ /* 0x000fe200078e000c */
[----:B------:R-:W-:Y:S01]  /*3280*/  MOV R44, 0x32d0 ;  /* 0x000032d0002c7802 */ /* 0x000fe20000000f00 */
[----:B------:R-:W-:Y:S02]  /*3290*/  IMAD.MOV.U32 R17, RZ, RZ, R13 ;  /* 0x000000ffff117224 */ /* 0x000fe400078e000d */
[----:B------:R-:W-:Y:S02]  /*32a0*/  IMAD.MOV.U32 R20, RZ, RZ, 0x54442d18 ;  /* 0x54442d18ff147424 */ /* 0x000fe400078e00ff */
[----:B------:R-:W-:-:S07]  /*32b0*/  IMAD.MOV.U32 R23, RZ, RZ, 0x401921fb ;  /* 0x401921fbff177424 */ /* 0x000fce00078e00ff */
[----:B------:R-:W-:Y:S05]  /*32c0*/  CALL.REL.NOINC `($__internal_1_$__cuda_sm20_div_rn_f64_full) ;  /* 0x0000001400d87944 */ /* 0x000fea0003c00000 */
.L_x_68:
[----:B------:R-:W-:Y:S05]  /*32d0*/  BSYNC.RECONVERGENT B1 ;  /* 0x0000000000017941 */ /* 0x000fea0003800200 */
.L_x_67:
[C---:B------:R-:W-:Y:S01]  /*32e0*/  DSETP.GE.AND P0, PT, R16.reuse, 2.14748364800000000000e+09, PT ;  /* 0x41e000001000742a */ /* 0x040fe20003f06000 */
[----:B------:R-:W-:Y:S05]  /*32f0*/  BSSY.RECONVERGENT B1, `(.L_x_69) ;  /* 0x0000006000017945 */ /* 0x000fea0003800200 */
[----:B------:R-:W-:-:S14]  /*3300*/  DSETP.EQ.OR P0, PT, R16, +INF , !P0 ;  /* 0x7ff000001000742a */ /* 0x000fdc0004702400 */
[----:B------:R-:W-:Y:S05]  /*3310*/  @P0 BRA `(.L_x_70) ;  /* 0x00000000000c0947 */ /* 0x000fea0003800000 */
[----:B------:R-:W-:Y:S02]  /*3320*/  MOV R44, R16 ;  /* 0x00000010002c7202 */ /* 0x000fe40000000f00 */
[----:B------:R-:W-:-:S07]  /*3330*/  MOV R16, 0x3350 ;  /* 0x0000335000107802 */ /* 0x000fce0000000f00 */
[----:B------:R-:W-:Y:S05]  /*3340*/  CALL.REL.NOINC `($lpc_batch_f32$__internal_trig_reduction_slowpathd) ;  /* 0x0000001c00307944 */ /* 0x000fea0003c00000 */
.L_x_70:
[----:B------:R-:W-:Y:S05]  /*3350*/  BSYNC.RECONVERGENT B1 ;  /* 0x0000000000017941 */ /* 0x000fea0003800200 */
.L_x_69:
[----:B------:R-:W0:Y:S01]  /*3360*/  LDCU UR7, c[0x0][0x3c8] ;  /* 0x00007900ff0777ac */ /* 0x000e220008000800 */
[----:B------:R-:W-:-:S05]  /*3370*/  VIADD R3, R3, UR6 ;  /* 0x0000000603037c36 */ /* 0x000fca0008000000 */
[----:B0-----:R-:W-:-:S13]  /*3380*/  ISETP.GE.AND P0, PT, R3, UR7, PT ;  /* 0x0000000703007c0c */ /* 0x001fda000bf06270 */
[----:B------:R-:W-:Y:S05]  /*3390*/  @!P0 BRA `(.L_x_71) ;  /* 0xfffffff400688947 */ /* 0x000fea000383ffff */
[----:B------:R-:W-:Y:S05]  /*33a0*/  BSYNC.RECONVERGENT B0 ;  /* 0x0000000000007941 */ /* 0x000fea0003800200 */
.L_x_62:
[----:B------:R-:W-:Y:S05]  /*33b0*/  EXIT ;  /* 0x000000000000794d */ /* 0x000fea0003800000 */
.L_x_61:
[----:B------:R-:W0:Y:S02]  /*33c0*/  LDCU.64 UR16, c[0x0][0x3a8] ;  /* 0x00007500ff1077ac */ /* 0x000e240008000a00 */
[----:B0-----:R-:W-:-:S04]  /*33d0*/  UISETP.NE.U32.AND UP0, UPT, UR16, URZ, UPT ;  /* 0x000000ff1000728c */ /* 0x001fc8000bf05070 */
[----:B------:R-:W-:-:S09]  /*33e0*/  UISETP.NE.AND.EX UP0, UPT, UR17, URZ, UPT, UP0 ;  /* 0x000000ff1100728c */ /* 0x000fd2000bf05300 */
[----:B------:R-:W-:Y:S05]  /*33f0*/  BRA.U UP0, `(.L_x_72) ;  /* 0x0000000900147547 */ /* 0x000fea000b800000 */
[----:B------:R-:W-:Y:S01]  /*3400*/  IMAD.U32 R8, RZ, RZ, UR4 ;  /* 0x00000004ff087e24 */ /* 0x000fe2000f8e00ff */
[----:B------:R-:W-:Y:S01]  /*3410*/  MOV R11, UR9 ;  /* 0x00000009000b7c02 */ /* 0x000fe20008000f00 */
[----:B------:R-:W-:Y:S02]  /*3420*/  IMAD.U32 R9, RZ, RZ, UR5 ;  /* 0x00000005ff097e24 */ /* 0x000fe4000f8e00ff */
[----:B------:R-:W-:Y:S02]  /*3430*/  IMAD.U32 R10, RZ, RZ, UR8 ;  /* 0x00000008ff0a7e24 */ /* 0x000fe4000f8e00ff */
[----:B------:R-:W-:Y:S01]  /*3440*/  IMAD.U32 R6, RZ, RZ, UR12 ;  /* 0x0000000cff067e24 */ /* 0x000fe2000f8e00ff */
[----:B------:R-:W2:Y:S01]  /*3450*/  LDG.E.CONSTANT R8, desc[UR20][R8.64] ;  /* 0x0000001408087981 */ /* 0x000ea2000c1e9900 */
[----:B------:R-:W-:-:S03]  /*3460*/  IMAD.U32 R7, RZ, RZ, UR13 ;  /* 0x0000000dff077e24 */ /* 0x000fc6000f8e00ff */
[----:B------:R-:W2:Y:S04]  /*3470*/  LDG.E.CONSTANT R11, desc[UR20][R10.64] ;  /* 0x000000140a0b7981 */ /* 0x000ea8000c1e9900 */
[----:B------:R-:W3:Y:S01]  /*3480*/  LDG.E.CONSTANT R0, desc[UR20][R6.64] ;  /* 0x0000001406007981 */ /* 0x000ee2000c1e9900 */
[----:B------:R-:W-:Y:S02]  /*3490*/  ULOP3.LUT UR4, UR15, 0x3, URZ, 0xc0, !UPT ;  /* 0x000000030f047892 */ /* 0x000fe4000f8ec0ff */
[----:B------:R-:W-:Y:S02]  /*34a0*/  ULOP3.LUT UR8, UR15, 0x7, URZ, 0xc0, !UPT ;  /* 0x000000070f087892 */ /* 0x000fe4000f8ec0ff */
[----:B------:R-:W-:Y:S02]  /*34b0*/  UISETP.LT.U32.AND UP1, UPT, UR4, 0x2, UPT ;  /* 0x000000020400788c */ /* 0x000fe4000bf21070 */
[----:B------:R-:W-:-:S02]  /*34c0*/  UIADD3 UR5, UPT, UPT, UR15, -0x1, URZ ;  /* 0xffffffff0f057890 */ /* 0x000fc4000fffe0ff */
[----:B------:R-:W-:Y:S02]  /*34d0*/  UIADD3 UR9, UPT, UPT, UR8, -0x1, URZ ;  /* 0xffffffff08097890 */ /* 0x000fe4000fffe0ff */
[----:B------:R-:W-:Y:S02]  /*34e0*/  USEL UR7, UR4, 0x2, UP1 ;  /* 0x0000000204077887 */ /* 0x000fe40008800000 */
[----:B------:R-:W-:Y:S02]  /*34f0*/  ULOP3.LUT UR10, UR15, 0x7ffffff8, URZ, 0xc0, !UPT ;  /* 0x7ffffff80f0a7892 */ /* 0x000fe4000f8ec0ff */
[----:B------:R-:W-:Y:S02]  /*3500*/  UISETP.GE.U32.AND UP0, UPT, UR5, 0x7, UPT ;  /* 0x000000070500788c */ /* 0x000fe4000bf06070 */
[----:B------:R-:W-:Y:S01]  /*3510*/  UISETP.GE.U32.AND UP1, UPT, UR9, 0x3, UPT ;  /* 0x000000030900788c */ /* 0x000fe2000bf26070 */
[----:B--2---:R-:W-:Y:S01]  /*3520*/  FADD R2, R8, -R11 ;  /* 0x8000000b08027221 */ /* 0x004fe20000000000 */
[----:B---3--:R0:W1:Y:S08]  /*3530*/  F2F.F64.F32 R4, R0 ;  /* 0x0000000000047310 */ /* 0x0080700000201800 */
[----:B------:R0:W2:Y:S02]  /*3540*/  F2F.F64.F32 R6, R2 ;  /* 0x0000000200067310 */ /* 0x0000a40000201800 */
.L_x_77:
[----:B---3--:R-:W3:Y:S01]  /*3550*/  LDC.64 R14, c[0x0][0x3c0] ;  /* 0x0000f000ff0e7b82 */ /* 0x008ee20000000a00 */
[----:B------:R-:W4:Y:S01]  /*3560*/  LDCU UR4, c[0x0][0x3a0] ;  /* 0x00007400ff0477ac */ /* 0x000f220008000800 */
[----:B------:R-:W1:Y:S01]  /*3570*/  LDCU.128 UR16, c[0x0][0x3e0] ;  /* 0x00007c00ff1077ac */ /* 0x000e620008000c00 */
[----:B------:R-:W2:Y:S01]  /*3580*/  LDCU.64 UR12, c[0x0][0x3f0] ;  /* 0x00007e00ff0c77ac */ /* 0x000ea20008000a00 */
[----:B---3--:R-:W-:-:S05]  /*3590*/  IMAD.WIDE R14, R3, 0x4, R14 ;  /* 0x00000004030e7825 */ /* 0x008fca00078e020e */
[----:B------:R3:W5:Y:S01]  /*35a0*/  LDG.E.CONSTANT R20, desc[UR20][R14.64] ;  /* 0x000000140e147981 */ /* 0x000762000c1e9900 */
[----:B----4-:R-:W-:Y:S01]  /*35b0*/  IMAD.WIDE R8, R3, UR4, RZ ;  /* 0x0000000403087c25 */ /* 0x010fe2000f8e02ff */
[----:B------:R-:W-:-:S03]  /*35c0*/  UISETP.GT.AND UP2, UPT, UR15, URZ, UPT ;  /* 0x000000ff0f00728c */ /* 0x000fc6000bf44270 */
[C---:B0-----:R-:W-:Y:S01]  /*35d0*/  IMAD.SHL.U32 R2, R8.reuse, 0x4, RZ ;  /* 0x0000000408027824 */ /* 0x041fe200078e00ff */
[----:B------:R-:W-:-:S04]  /*35e0*/  SHF.L.U64.HI R9, R8, 0x2, R9 ;  /* 0x0000000208097819 */ /* 0x000fc80000010209 */
[C---:B-1----:R-:W-:Y:S02]  /*35f0*/  IADD3 R12, P0, PT, R2.reuse, UR16, RZ ;  /* 0x00000010020c7c10 */ /* 0x042fe4000ff1e0ff */
[C---:B------:R-:W-:Y:S02]  /*3600*/  IADD3 R10, P1, PT, R2.reuse, UR18, RZ ;  /* 0x00000012020a7c10 */ /* 0x040fe4000ff3e0ff */
[----:B--2---:R-:W-:Y:S02]  /*3610*/  IADD3 R8, P2, PT, R2, UR12, RZ ;  /* 0x0000000c02087c10 */ /* 0x004fe4000ff5e0ff */
[C---:B------:R-:W-:Y:S02]  /*3620*/  IADD3.X R13, PT, PT, R9.reuse, UR17, RZ, P0, !PT ;  /* 0x00000011090d7c10 */ /* 0x040fe400087fe4ff */
[C---:B------:R-:W-:Y:S02]  /*3630*/  IADD3.X R11, PT, PT, R9.reuse, UR19, RZ, P1, !PT ;  /* 0x00000013090b7c10 */ /* 0x040fe40008ffe4ff */
[----:B------:R-:W-:Y:S01]  /*3640*/  IADD3.X R9, PT, PT, R9, UR13, RZ, P2, !PT ;  /* 0x0000000d09097c10 */ /* 0x000fe200097fe4ff */
[----:B---3--:R-:W-:Y:S06]  /*3650*/  BRA.U !UP2, `(.L_x_73) ;  /* 0x000000050a3c7547 */ /* 0x008fec000b800000 */
[----:B------:R-:W-:Y:S01]  /*3660*/  IMAD.MOV.U32 R21, RZ, RZ, RZ ;  /* 0x000000ffff157224 */ /* 0x000fe200078e00ff */
[----:B------:R-:W-:Y:S06]  /*3670*/  BRA.U !UP0, `(.L_x_74) ;  /* 0x0000000108847547 */ /* 0x000fec000b800000 */
[----:B------:R-:W-:-:S07]  /*3680*/  IMAD.MOV.U32 R21, RZ, RZ, RZ ;  /* 0x000000ffff157224 */ /* 0x000fce00078e00ff */
.L_x_75:
        /* <DEDUP_REMOVED lines=32> */
.L_x_74:
[----:B------:R-:W-:-:S09]  /*3890*/  UISETP.NE.AND UP2, UPT, UR8, URZ, UPT ;  /* 0x000000ff0800728c */ /* 0x000fd2000bf45270 */
[----:B------:R-:W-:Y:S05]  /*38a0*/  BRA.U !UP2, `(.L_x_73) ;  /* 0x000000010aa87547 */ /* 0x000fea000b800000 */
[----:B------:R-:W-:-:S12]  /*38b0*/  USHF.L.U32 UR4, UR7, 0x2, URZ ;  /* 0x0000000207047899 */ /* 0x000fd800080006ff */
[----:B------:R-:W1:Y:S02]  /*38c0*/  LDCU UR4, c[0x2][UR4+0xc] ;  /* 0x00800180040477ac */ /* 0x000e640008000800 */
[----:B-1----:R-:W-:Y:S01]  /*38d0*/  USHF.R.S32.HI UR5, URZ, 0x1f, UR4 ;  /* 0x0000001fff057899 */ /* 0x002fe20008011404 */
[----:B------:R-:W-:Y:S11]  /*38e0*/  BRA.U !UP1, `(.L_x_76) ;  /* 0x0000000109447547 */ /* 0x000ff6000b800000 */
[----:B0-----:R-:W-:Y:S01]  /*38f0*/  MOV R23, 0x7fc00000 ;  /* 0x7fc0000000177802 */ /* 0x001fe20000000f00 */
        /* <DEDUP_REMOVED lines=16> */
.L_x_76:
[----:B------:R-:W-:Y:S05]  /*3a00*/  BRXU UR4 -0x3a10                                                                                 (*"BRANCH_TARGETS .L_x_73,.L_x_108,.L_x_109"*) ;  /* 0xffffffc4047c7958 */ /* 0x000fea000b83ffff */
.L_x_109:
[----:B01----:R-:W-:Y:S02]  /*3a10*/  IMAD.MOV.U32 R23, RZ, RZ, 0x7fc00000 ;  /* 0x7fc00000ff177424 */ /* 0x003fe400078e00ff */
        /* <DEDUP_REMOVED lines=10> */
.L_x_108:
        /* <DEDUP_REMOVED lines=9> */
.L_x_73:
[----:B0123-5:R-:W0:Y:S01]  /*3b50*/  F2F.F64.F32 R14, R20 ;  /* 0x00000014000e7310 */ /* 0x02fe220000201800 */
[----:B------:R-:W1:Y:S01]  /*3b60*/  LDC.64 R18, c[0x0][0x3c8] ;  /* 0x0000f200ff127b82 */ /* 0x000e620000000a00 */
[----:B------:R-:W-:Y:S01]  /*3b70*/  VIADD R3, R3, UR6 ;  /* 0x0000000603037c36 */ /* 0x000fe20008000000 */
[CCC-:B0-----:R-:W-:Y:S02]  /*3b80*/  DFMA R16, R6.reuse, R14.reuse, R4.reuse ;  /* 0x0000000e0610722b */ /* 0x1c1fe40000000004 */
[----:B------:R-:W-:-:S08]  /*3b90*/  DFMA R14, R6, -R14, R4 ;  /* 0x8000000e060e722b */ /* 0x000fd00000000004 */
[----:B------:R-:W0:Y:S01]  /*3ba0*/  F2F.F32.F64 R17, R16 ;  /* 0x0000001000117310 */ /* 0x000e220000301000 */
[----:B-1----:R-:W-:Y:S01]  /*3bb0*/  IMAD.WIDE R12, R19, 0x4, R12 ;  /* 0x00000004130c7825 */ /* 0x002fe200078e020c */
[----:B------:R-:W-:-:S03]  /*3bc0*/  ISETP.GE.AND P0, PT, R3, R18, PT ;  /* 0x000000120300720c */ /* 0x000fc60003f06270 */
[C---:B------:R-:W-:Y:S01]  /*3bd0*/  IMAD.WIDE R10, R19.reuse, 0x4, R10 ;  /* 0x00000004130a7825 */ /* 0x040fe200078e020a */
[----:B------:R3:W-:Y:S02]  /*3be0*/  STG.E desc[UR20][R12.64], R0 ;  /* 0x000000000c007986 */ /* 0x0007e4000c101914 */
[----:B------:R-:W1:Y:S01]  /*3bf0*/  F2F.F32.F64 R15, R14 ;  /* 0x0000000e000f7310 */ /* 0x000e620000301000 */
[----:B------:R-:W-:Y:S01]  /*3c00*/  IMAD.WIDE R8, R19, 0x4, R8 ;  /* 0x0000000413087825 */ /* 0x000fe200078e0208 */
[----:B0-----:R3:W-:Y:S04]  /*3c10*/  STG.E desc[UR20][R10.64], R17 ;  /* 0x000000110a007986 */ /* 0x0017e8000c101914 */
[----:B-1----:R3:W-:Y:S01]  /*3c20*/  STG.E desc[UR20][R8.64], R15 ;  /* 0x0000000f08007986 */ /* 0x0027e2000c101914 */
[----:B------:R-:W-:Y:S05]  /*3c30*/  @!P0 BRA `(.L_x_77) ;  /* 0xfffffff800448947 */ /* 0x000fea000383ffff */
[----:B------:R-:W-:Y:S05]  /*3c40*/  EXIT ;  /* 0x000000000000794d */ /* 0x000fea0003800000 */
.L_x_72:
[----:B------:R-:W-:Y:S01]  /*3c50*/  IMAD.U32 R8, RZ, RZ, UR12 ;  /* 0x0000000cff087e24 */ /* 0x000fe2000f8e00ff */
[----:B------:R-:W-:Y:S01]  /*3c60*/  MOV R9, UR13 ;  /* 0x0000000d00097c02 */ /* 0x000fe20008000f00 */
[----:B------:R-:W-:Y:S02]  /*3c70*/  IMAD.U32 R10, RZ, RZ, UR10 ;  /* 0x0000000aff0a7e24 */ /* 0x000fe4000f8e00ff */
[----:B------:R-:W-:Y:S02]  /*3c80*/  IMAD.U32 R11, RZ, RZ, UR11 ;  /* 0x0000000bff0b7e24 */ /* 0x000fe4000f8e00ff */
[----:B------:R-:W2:Y:S04]  /*3c90*/  LDG.E.CONSTANT R0, desc[UR20][R8.64] ;  /* 0x0000001408007981 */ /* 0x000ea8000c1e9900 */
[----:B------:R-:W3:Y:S01]  /*3ca0*/  LDG.E.CONSTANT R6, desc[UR20][R10.64] ;  /* 0x000000140a067981 */ /* 0x000ee2000c1e9900 */
[----:B------:R-:W-:-:S02]  /*3cb0*/  ULOP3.LUT UR4, UR15, 0x3, URZ, 0xc0, !UPT ;  /* 0x000000030f047892 */ /* 0x000fc4000f8ec0ff */
[----:B------:R-:W-:Y:S02]  /*3cc0*/  ULOP3.LUT UR8, UR15, 0x7, URZ, 0xc0, !UPT ;  /* 0x000000070f087892 */ /* 0x000fe4000f8ec0ff */
[----:B------:R-:W-:Y:S02]  /*3cd0*/  UISETP.LT.U32.AND UP1, UPT, UR4, 0x2, UPT ;  /* 0x000000020400788c */ /* 0x000fe4000bf21070 */
[----:B------:R-:W-:Y:S02]  /*3ce0*/  UIADD3 UR5, UPT, UPT, UR15, -0x1, URZ ;  /* 0xffffffff0f057890 */ /* 0x000fe4000fffe0ff */
[----:B------:R-:W-:Y:S02]  /*3cf0*/  UIADD3 UR9, UPT, UPT, UR8, -0x1, URZ ;  /* 0xffffffff08097890 */ /* 0x000fe4000fffe0ff */
[----:B------:R-:W-:Y:S02]  /*3d00*/  USEL UR7, UR4, 0x2, UP1 ;  /* 0x0000000204077887 */ /* 0x000fe40008800000 */
[----:B------:R-:W-:-:S02]  /*3d10*/  ULOP3.LUT UR10, UR15, 0x7ffffff8, URZ, 0xc0, !UPT ;  /* 0x7ffffff80f0a7892 */ /* 0x000fc4000f8ec0ff */
[----:B------:R-:W-:Y:S02]  /*3d20*/  UISETP.GE.U32.AND UP0, UPT, UR5, 0x7, UPT ;  /* 0x000000070500788c */ /* 0x000fe4000bf06070 */
[----:B------:R-:W-:Y:S01]  /*3d30*/  UISETP.GE.U32.AND UP1, UPT, UR9, 0x3, UPT ;  /* 0x000000030900788c */ /* 0x000fe2000bf26070 */
[----:B--2---:R0:W1:Y:S08]  /*3d40*/  F2F.F64.F32 R4, R0 ;  /* 0x0000000000047310 */ /* 0x0040700000201800 */
[----:B0--3--:R-:W2:Y:S02]  /*3d50*/  F2F.F64.F32 R6, R6 ;  /* 0x0000000600067310 */ /* 0x009ea40000201800 */
.L_x_82:
[----:B0-----:R-:W0:Y:S01]  /*3d60*/  LDC.64 R14, c[0x0][0x3c0] ;  /* 0x0000f000ff0e7b82 */ /* 0x001e220000000a00 */
[----:B------:R-:W3:Y:S01]  /*3d70*/  LDCU UR4, c[0x0][0x3a0] ;  /* 0x00007400ff0477ac */ /* 0x000ee20008000800 */
[----:B------:R-:W4:Y:S01]  /*3d80*/  LDCU.128 UR16, c[0x0][0x3e0] ;  /* 0x00007c00ff1077ac */ /* 0x000f220008000c00 */
[----:B------:R-:W1:Y:S01]  /*3d90*/  LDCU.64 UR12, c[0x0][0x3f0] ;  /* 0x00007e00ff0c77ac */ /* 0x000e620008000a00 */
        /* <DEDUP_REMOVED lines=12> */
[----:B0-----:R-:W-:Y:S06]  /*3e60*/  BRA.U !UP2, `(.L_x_78) ;  /* 0x000000050a3c7547 */ /* 0x001fec000b800000 */
[----:B------:R-:W-:Y:S01]  /*3e70*/  IMAD.MOV.U32 R21, RZ, RZ, RZ ;  /* 0x000000ffff157224 */ /* 0x000fe200078e00ff */
[----:B------:R-:W-:Y:S06]  /*3e80*/  BRA.U !UP0, `(.L_x_79) ;  /* 0x0000000108847547 */ /* 0x000fec000b800000 */
[----:B------:R-:W-:-:S07]  /*3e90*/  IMAD.MOV.U32 R21, RZ, RZ, RZ ;  /* 0x000000ffff157224 */ /* 0x000fce00078e00ff */
.L_x_80:
        /* <DEDUP_REMOVED lines=32> */
.L_x_79:
[----:B------:R-:W-:-:S09]  /*40a0*/  UISETP.NE.AND UP2, UPT, UR8, URZ, UPT ;  /* 0x000000ff0800728c */ /* 0x000fd2000bf45270 */
[----:B------:R-:W-:Y:S05]  /*40b0*/  BRA.U !UP2, `(.L_x_78) ;  /* 0x000000010aa87547 */ /* 0x000fea000b800000 */
        /* <DEDUP_REMOVED lines=21> */
.L_x_81:
[----:B------:R-:W-:Y:S05]  /*4210*/  BRXU UR4 -0x4220                                                                                 (*"BRANCH_TARGETS .L_x_78,.L_x_112,.L_x_113"*) ;  /* 0xffffffbc04787958 */ /* 0x000fea000b83ffff */
.L_x_113:
[----:B01----:R-:W-:Y:S02]  /*4220*/  IMAD.MOV.U32 R23, RZ, RZ, 0x7fc00000 ;  /* 0x7fc00000ff177424 */ /* 0x003fe400078e00ff */
[----:B------:R-:W-:-:S04]  /*4230*/  IMAD.WIDE.U32 R14, R21, 0x4, R12 ;  /* 0x00000004150e7825 */ /* 0x000fc800078e000c */
[C---:B------:R-:W-:Y:S01]  /*4240*/  IMAD.WIDE.U32 R16, R21.reuse, 0x4, R10 ;  /* 0x0000000415107825 */ /* 0x040fe200078e000a */
[----:B------:R3:W-:Y:S03]  /*4250*/  STG.E desc[UR20][R14.64], R23 ;  /* 0x000000170e007986 */ /* 0x0007e6000c101914 */
[C---:B------:R-:W-:Y:S01]  /*4260*/  IMAD.WIDE.U32 R18, R21.reuse, 0x4, R8 ;  /* 0x0000000415127825 */ /* 0x040fe200078e0008 */
[----:B------:R3:W-:Y:S01]  /*4270*/  STG.E desc[UR20][R16.64], R23 ;  /* 0x0000001710007986 */ /* 0x0007e2000c101914 */
[----:B------:R-:W-:-:S03]  /*4280*/  IADD3 R21, PT, PT, R21, 0x2, RZ ;  /* 0x0000000215157810 */ /* 0x000fc60007ffe0ff */
[----:B------:R3:W-:Y:S04]  /*4290*/  STG.E desc[UR20][R18.64], R23 ;  /* 0x0000001712007986 */ /* 0x0007e8000c101914 */
[----:B------:R3:W-:Y:S04]  /*42a0*/  STG.E desc[UR20][R14.64+0x4], R23 ;  /* 0x000004170e007986 */ /* 0x0007e8000c101914 */
[----:B------:R3:W-:Y:S04]  /*42b0*/  STG.E desc[UR20][R16.64+0x4], R23 ;  /* 0x0000041710007986 */ /* 0x0007e8000c101914 */
[----:B------:R3:W-:Y:S02]  /*42c0*/  STG.E desc[UR20][R18.64+0x4], R23 ;  /* 0x0000041712007986 */ /* 0x0007e4000c101914 */
.L_x_112:
[----:B------:R-:W-:-:S09]  /*42d0*/  ULOP3.LUT UP2, URZ, UR15, 0x1, URZ, 0xc0, !UPT ;  /* 0x000000010fff7892 */ /* 0x000fd2000f84c0ff */
[----:B------:R-:W-:Y:S05]  /*42e0*/  BRA.U !UP2, `(.L_x_78) ;  /* 0x000000010a1c7547 */ /* 0x000fea000b800000 */
[----:B01-3--:R-:W-:Y:S02]  /*42f0*/  IMAD.MOV.U32 R23, RZ, RZ, 0x7fc00000 ;  /* 0x7fc00000ff177424 */ /* 0x00bfe400078e00ff */
[----:B------:R-:W-:-:S04]  /*4300*/  IMAD.WIDE.U32 R14, R21, 0x4, R12 ;  /* 0x00000004150e7825 */ /* 0x000fc800078e000c */
[C---:B------:R-:W-:Y:S01]  /*4310*/  IMAD.WIDE.U32 R16, R21.reuse, 0x4, R10 ;  /* 0x0000000415107825 */ /* 0x040fe200078e000a */
[----:B------:R4:W-:Y:S03]  /*4320*/  STG.E desc[UR20][R14.64], R23 ;  /* 0x000000170e007986 */ /* 0x0009e6000c101914 */
[----:B------:R-:W-:Y:S01]  /*4330*/  IMAD.WIDE.U32 R18, R21, 0x4, R8 ;  /* 0x0000000415127825 */ /* 0x000fe200078e0008 */
[----:B------:R4:W-:Y:S04]  /*4340*/  STG.E desc[UR20][R16.64], R23 ;  /* 0x0000001710007986 */ /* 0x0009e8000c101914 */
[----:B------:R4:W-:Y:S02]  /*4350*/  STG.E desc[UR20][R18.64], R23 ;  /* 0x0000001712007986 */ /* 0x0009e4000c101914 */
.L_x_78:
[----:B01-345:R-:W2:Y:S01]  /*4360*/  F2F.F64.F32 R14, R20 ;  /* 0x00000014000e7310 */ /* 0x03bea20000201800 */
[----:B------:R-:W0:Y:S01]  /*4370*/  LDC.64 R18, c[0x0][0x3c8] ;  /* 0x0000f200ff127b82 */ /* 0x000e220000000a00 */
[----:B------:R-:W-:Y:S01]  /*4380*/  VIADD R3, R3, UR6 ;  /* 0x0000000603037c36 */ /* 0x000fe20008000000 */
[CCC-:B--2---:R-:W-:Y:S02]  /*4390*/  DFMA R16, R6.reuse, R14.reuse, R4.reuse ;  /* 0x0000000e0610722b */ /* 0x1c4fe40000000004 */
[----:B------:R-:W-:-:S08]  /*43a0*/  DFMA R14, R6, -R14, R4 ;  /* 0x8000000e060e722b */ /* 0x000fd00000000004 */
[----:B------:R-:W1:Y:S01]  /*43b0*/  F2F.F32.F64 R17, R16 ;  /* 0x0000001000117310 */ /* 0x000e620000301000 */
[----:B0-----:R-:W-:Y:S01]  /*43c0*/  IMAD.WIDE R12, R19, 0x4, R12 ;  /* 0x00000004130c7825 */ /* 0x001fe200078e020c */
[----:B------:R-:W-:-:S03]  /*43d0*/  ISETP.GE.AND P0, PT, R3, R18, PT ;  /* 0x000000120300720c */ /* 0x000fc60003f06270 */
[C---:B------:R-:W-:Y:S01]  /*43e0*/  IMAD.WIDE R10, R19.reuse, 0x4, R10 ;  /* 0x00000004130a7825 */ /* 0x040fe200078e020a */
[----:B------:R0:W-:Y:S02]  /*43f0*/  STG.E desc[UR20][R12.64], R0 ;  /* 0x000000000c007986 */ /* 0x0001e4000c101914 */
[----:B------:R-:W2:Y:S01]  /*4400*/  F2F.F32.F64 R15, R14 ;  /* 0x0000000e000f7310 */ /* 0x000ea20000301000 */
[----:B------:R-:W-:Y:S01]  /*4410*/  IMAD.WIDE R8, R19, 0x4, R8 ;  /* 0x0000000413087825 */ /* 0x000fe200078e0208 */
[----:B-1----:R0:W-:Y:S04]  /*4420*/  STG.E desc[UR20][R10.64], R17 ;  /* 0x000000110a007986 */ /* 0x0021e8000c101914 */
[----:B--2---:R0:W-:Y:S01]  /*4430*/  STG.E desc[UR20][R8.64], R15 ;  /* 0x0000000f08007986 */ /* 0x0041e2000c101914 */
[----:B------:R-:W-:Y:S05]  /*4440*/  @!P0 BRA `(.L_x_82) ;  /* 0xfffffff800448947 */ /* 0x000fea000383ffff */
[----:B------:R-:W-:Y:S05]  /*4450*/  EXIT ;  /* 0x000000000000794d */ /* 0x000fea0003800000 */
.L_x_28:
[----:B------:R-:W-:Y:S01]  /*4460*/  BSSY.RECONVERGENT B0, `(.L_x_83) ;  /* 0x000005b000007945 */ /* 0x000fe20003800200 */
[----:B------:R-:W-:Y:S01]  /*4470*/  UIADD3 UR5, UPT, UPT, UR15, -0x1, URZ ;  /* 0xffffffff0f057890 */ /* 0x000fe2000fffe0ff */
[----:B------:R-:W0:Y:S01]  /*4480*/  LDCU UR8, c[0x0][0x3a0] ;  /* 0x00007400ff0877ac */ /* 0x000e220008000800 */
[----:B------:R-:W1:Y:S01]  /*4490*/  LDCU.64 UR10, c[0x0][0x3f0] ;  /* 0x00007e00ff0a77ac */ /* 0x000e620008000a00 */
[----:B------:R-:W2:Y:S01]  /*44a0*/  LDCU.128 UR16, c[0x0][0x3e0] ;  /* 0x00007c00ff1077ac */ /* 0x000ea20008000c00 */
[----:B------:R-:W-:Y:S02]  /*44b0*/  ULOP3.LUT UR7, UR15, 0x3, URZ, 0xc0, !UPT ;  /* 0x000000030f077892 */ /* 0x000fe4000f8ec0ff */
[----:B------:R-:W-:Y:S02]  /*44c0*/  ULOP3.LUT UR4, UR15, 0x7ffffffc, URZ, 0xc0, !UPT ;  /* 0x7ffffffc0f047892 */ /* 0x000fe4000f8ec0ff */
[----:B------:R-:W-:-:S11]  /*44d0*/  UISETP.GE.U32.AND UP0, UPT, UR5, 0x3, UPT ;  /* 0x000000030500788c */ /* 0x000fd6000bf06070 */
.L_x_88:
[----:B------:R-:W-:-:S09]  /*44e0*/  UISETP.GE.AND UP1, UPT, UR15, 0x1, UPT ;  /* 0x000000010f00788c */ /* 0x000fd2000bf26270 */
[----:B---34-:R-:W-:Y:S05]  /*44f0*/  BRA.U !UP1, `(.L_x_84) ;  /* 0x0000000509347547 */ /* 0x018fea000b800000 */
[----:B------:R-:W-:Y:S01]  /*4500*/  IMAD.MOV.U32 R0, RZ, RZ, RZ ;  /* 0x000000ffff007224 */ /* 0x000fe200078e00ff */
[----:B------:R-:W-:Y:S06]  /*4510*/  BRA.U !UP0, `(.L_x_85) ;  /* 0x0000000108747547 */ /* 0x000fec000b800000 */
[----:B------:R-:W-:-:S07]  /*4520*/  IMAD.MOV.U32 R0, RZ, RZ, RZ ;  /* 0x000000ffff007224 */ /* 0x000fce00078e00ff */
.L_x_86:
[----:B---3--:R-:W-:Y:S01]  /*4530*/  MOV R5, RZ ;  /* 0x000000ff00057202 */ /* 0x008fe20000000f00 */
[----:B------:R-:W-:Y:S02]  /*4540*/  IMAD.MOV.U32 R4, RZ, RZ, R0 ;  /* 0x000000ffff047224 */ /* 0x000fe400078e0000 */
[----:B------:R-:W-:Y:S02]  /*4550*/  IMAD.MOV.U32 R11, RZ, RZ, 0x7fc00000 ;  /* 0x7fc00000ff0b7424 */ /* 0x000fe400078e00ff */
[----:B0-----:R-:W-:-:S04]  /*4560*/  IMAD.WIDE R4, R3, UR8, R4 ;  /* 0x0000000803047c25 */ /* 0x001fc8000f8e0204 */
[C---:B------:R-:W-:Y:S01]  /*4570*/  IMAD.SHL.U32 R8, R4.reuse, 0x4, RZ ;  /* 0x0000000404087824 */ /* 0x040fe200078e00ff */
[----:B------:R-:W-:Y:S01]  /*4580*/  SHF.L.U64.HI R2, R4, 0x2, R5 ;  /* 0x0000000204027819 */ /* 0x000fe20000010205 */
[----:B------:R-:W-:-:S03]  /*4590*/  VIADD R0, R0, 0x4 ;  /* 0x0000000400007836 */ /* 0x000fc60000000000 */
[C---:B--2---:R-:W-:Y:S02]  /*45a0*/  IADD3 R4, P0, PT, R8.reuse, UR16, RZ ;  /* 0x0000001008047c10 */ /* 0x044fe4000ff1e0ff */
[C---:B------:R-:W-:Y:S02]  /*45b0*/  IADD3 R6, P1, PT, R8.reuse, UR18, RZ ;  /* 0x0000001208067c10 */ /* 0x040fe4000ff3e0ff */
[----:B-1----:R-:W-:Y:S02]  /*45c0*/  IADD3 R8, P2, PT, R8, UR10, RZ ;  /* 0x0000000a08087c10 */ /* 0x002fe4000ff5e0ff */
[C---:B------:R-:W-:Y:S02]  /*45d0*/  IADD3.X R5, PT, PT, R2.reuse, UR17, RZ, P0, !PT ;  /* 0x0000001102057c10 */ /* 0x040fe400087fe4ff */
[C---:B------:R-:W-:Y:S02]  /*45e0*/  IADD3.X R7, PT, PT, R2.reuse, UR19, RZ, P1, !PT ;  /* 0x0000001302077c10 */ /* 0x040fe40008ffe4ff */
[----:B------:R-:W-:Y:S01]  /*45f0*/  IADD3.X R9, PT, PT, R2, UR11, RZ, P2, !PT ;  /* 0x0000000b02097c10 */ /* 0x000fe200097fe4ff */
        /* <DEDUP_REMOVED lines=15> */
.L_x_85:
[----:B------:R-:W-:-:S09]  /*46f0*/  UISETP.NE.AND UP1, UPT, UR7, URZ, UPT ;  /* 0x000000ff0700728c */ /* 0x000fd2000bf25270 */
[----:B------:R-:W-:Y:S05]  /*4700*/  BRA.U !UP1, `(.L_x_84) ;  /* 0x0000000109b07547 */ /* 0x000fea000b800000 */
[----:B------:R-:W-:Y:S02]  /*4710*/  UISETP.NE.AND UP1, UPT, UR7, 0x1, UPT ;  /* 0x000000010700788c */ /* 0x000fe4000bf25270 */
[----:B------:R-:W-:-:S07]  /*4720*/  ULOP3.LUT UP2, URZ, UR15, 0x1, URZ, 0xc0, !UPT ;  /* 0x000000010fff7892 */ /* 0x000fce000f84c0ff */
[----:B------:R-:W-:Y:S05]  /*4730*/  BRA.U !UP1, `(.L_x_87) ;  /* 0x0000000109587547 */ /* 0x000fea000b800000 */
[----:B------:R-:W4:Y:S01]  /*4740*/  LDCU UR5, c[0x0][0x3a0] ;  /* 0x00007400ff0577ac */ /* 0x000f220008000800 */
[----:B---3--:R-:W-:Y:S02]  /*4750*/  HFMA2 R5, -RZ, RZ, 0, 0 ;  /* 0x00000000ff057431 */ /* 0x008fe400000001ff */
[----:B------:R-:W-:Y:S01]  /*4760*/  IMAD.MOV.U32 R4, RZ, RZ, R0 ;  /* 0x000000ffff047224 */ /* 0x000fe200078e0000 */
[----:B------:R-:W3:Y:S01]  /*4770*/  LDCU.128 UR24, c[0x0][0x3e0] ;  /* 0x00007c00ff1877ac */ /* 0x000ee20008000c00 */
[----:B------:R-:W-:Y:S02]  /*4780*/  IMAD.MOV.U32 R11, RZ, RZ, 0x7fc00000 ;  /* 0x7fc00000ff0b7424 */ /* 0x000fe400078e00ff */
[----:B------:R-:W-:Y:S01]  /*4790*/  VIADD R0, R0, 0x2 ;  /* 0x0000000200007836 */ /* 0x000fe20000000000 */
[----:B------:R-:W5:Y:S01]  /*47a0*/  LDCU.64 UR12, c[0x0][0x3f0] ;  /* 0x00007e00ff0c77ac */ /* 0x000f620008000a00 */
[----:B----4-:R-:W-:-:S04]  /*47b0*/  IMAD.WIDE R4, R3, UR5, R4 ;  /* 0x0000000503047c25 */ /* 0x010fc8000f8e0204 */
[C---:B------:R-:W-:Y:S01]  /*47c0*/  IMAD.SHL.U32 R8, R4.reuse, 0x4, RZ ;  /* 0x0000000404087824 */ /* 0x040fe200078e00ff */
[----:B------:R-:W-:-:S04]  /*47d0*/  SHF.L.U64.HI R2, R4, 0x2, R5 ;  /* 0x0000000204027819 */ /* 0x000fc80000010205 */
[C---:B---3--:R-:W-:Y:S02]  /*47e0*/  IADD3 R4, P0, PT, R8.reuse, UR24, RZ ;  /* 0x0000001808047c10 */ /* 0x048fe4000ff1e0ff */
[C---:B------:R-:W-:Y:S02]  /*47f0*/  IADD3 R6, P1, PT, R8.reuse, UR26, RZ ;  /* 0x0000001a08067c10 */ /* 0x040fe4000ff3e0ff */
[----:B-----5:R-:W-:Y:S02]  /*4800*/  IADD3 R8, P2, PT, R8, UR12, RZ ;  /* 0x0000000c08087c10 */ /* 0x020fe4000ff5e0ff */
[C---:B------:R-:W-:Y:S02]  /*4810*/  IADD3.X R5, PT, PT, R2.reuse, UR25, RZ, P0, !PT ;  /* 0x0000001902057c10 */ /* 0x040fe400087fe4ff */
[C---:B------:R-:W-:Y:S02]  /*4820*/  IADD3.X R7, PT, PT, R2.reuse, UR27, RZ, P1, !PT ;  /* 0x0000001b02077c10 */ /* 0x040fe40008ffe4ff */
[----:B------:R-:W-:Y:S01]  /*4830*/  IADD3.X R9, PT, PT, R2, UR13, RZ, P2, !PT ;  /* 0x0000000d02097c10 */ /* 0x000fe200097fe4ff */
[----:B------:R4:W-:Y:S04]  /*4840*/  STG.E desc[UR20][R4.64], R11 ;  /* 0x0000000b04007986 */ /* 0x0009e8000c101914 */
[----:B------:R4:W-:Y:S04]  /*4850*/  STG.E desc[UR20][R6.64], R11 ;  /* 0x0000000b06007986 */ /* 0x0009e8000c101914 */
[----:B------:R4:W-:Y:S04]  /*4860*/  STG.E desc[UR20][R8.64], R11 ;  /* 0x0000000b08007986 */ /* 0x0009e8000c101914 */
[----:B------:R4:W-:Y:S04]  /*4870*/  STG.E desc[UR20][R4.64+0x4], R11 ;  /* 0x0000040b04007986 */ /* 0x0009e8000c101914 */
[----:B------:R4:W-:Y:S04]  /*4880*/  STG.E desc[UR20][R6.64+0x4], R11 ;  /* 0x0000040b06007986 */ /* 0x0009e8000c101914 */
[----:B------:R4:W-:Y:S02]  /*4890*/  STG.E desc[UR20][R8.64+0x4], R11 ;  /* 0x0000040b08007986 */ /* 0x0009e4000c101914 */
.L_x_87:
[----:B------:R-:W-:Y:S05]  /*48a0*/  BRA.U !UP2, `(.L_x_84) ;  /* 0x000000010a487547 */ /* 0x000fea000b800000 */
[----:B------:R-:W5:Y:S01]  /*48b0*/  LDCU UR5, c[0x0][0x3a0] ;  /* 0x00007400ff0577ac */ /* 0x000f620008000800 */
[----:B---34-:R-:W-:Y:S02]  /*48c0*/  IMAD.MOV.U32 R4, RZ, RZ, R0 ;  /* 0x000000ffff047224 */ /* 0x018fe400078e0000 */
[----:B------:R-:W-:Y:S01]  /*48d0*/  IMAD.MOV.U32 R5, RZ, RZ, RZ ;  /* 0x000000ffff057224 */ /* 0x000fe200078e00ff */
[----:B------:R-:W3:Y:S01]  /*48e0*/  LDCU.128 UR24, c[0x0][0x3e0] ;  /* 0x00007c00ff1877ac */ /* 0x000ee20008000c00 */
[----:B------:R-:W-:Y:S01]  /*48f0*/  IMAD.MOV.U32 R11, RZ, RZ, 0x7fc00000 ;  /* 0x7fc00000ff0b7424 */ /* 0x000fe200078e00ff */
[----:B------:R-:W4:Y:S01]  /*4900*/  LDCU.64 UR12, c[0x0][0x3f0] ;  /* 0x00007e00ff0c77ac */ /* 0x000f220008000a00 */
[----:B-----5:R-:W-:-:S03]  /*4910*/  IMAD.WIDE R4, R3, UR5, R4 ;  /* 0x0000000503047c25 */ /* 0x020fc6000f8e0204 */
[C---:B------:R-:W-:Y:S02]  /*4920*/  SHF.L.U32 R8, R4.reuse, 0x2, RZ ;  /* 0x0000000204087819 */ /* 0x040fe400000006ff */
[----:B------:R-:W-:Y:S02]  /*4930*/  SHF.L.U64.HI R0, R4, 0x2, R5 ;  /* 0x0000000204007819 */ /* 0x000fe40000010205 */
[C---:B---3--:R-:W-:Y:S02]  /*4940*/  IADD3 R4, P0, PT, R8.reuse, UR24, RZ ;  /* 0x0000001808047c10 */ /* 0x048fe4000ff1e0ff */
[C---:B------:R-:W-:Y:S02]  /*4950*/  IADD3 R6, P1, PT, R8.reuse, UR26, RZ ;  /* 0x0000001a08067c10 */ /* 0x040fe4000ff3e0ff */
[----:B----4-:R-:W-:Y:S02]  /*4960*/  IADD3 R8, P2, PT, R8, UR12, RZ ;  /* 0x0000000c08087c10 */ /* 0x010fe4000ff5e0ff */
[----:B------:R-:W-:-:S02]  /*4970*/  IADD3.X R5, PT, PT, R0, UR25, RZ, P0, !PT ;  /* 0x0000001900057c10 */ /* 0x000fc400087fe4ff */
[C---:B------:R-:W-:Y:S02]  /*4980*/  IADD3.X R7, PT, PT, R0.reuse, UR27, RZ, P1, !PT ;  /* 0x0000001b00077c10 */ /* 0x040fe40008ffe4ff */
[----:B------:R-:W-:Y:S01]  /*4990*/  IADD3.X R9, PT, PT, R0, UR13, RZ, P2, !PT ;  /* 0x0000000d00097c10 */ /* 0x000fe200097fe4ff */
[----:B------:R3:W-:Y:S04]  /*49a0*/  STG.E desc[UR20][R4.64], R11 ;  /* 0x0000000b04007986 */ /* 0x0007e8000c101914 */
[----:B------:R3:W-:Y:S04]  /*49b0*/  STG.E desc[UR20][R6.64], R11 ;  /* 0x0000000b06007986 */ /* 0x0007e8000c101914 */
[----:B------:R3:W-:Y:S02]  /*49c0*/  STG.E desc[UR20][R8.64], R11 ;  /* 0x0000000b08007986 */ /* 0x0007e4000c101914 */
.L_x_84:
[----:B------:R-:W5:Y:S01]  /*49d0*/  LDCU UR5, c[0x0][0x3c8] ;  /* 0x00007900ff0577ac */ /* 0x000f620008000800 */
[----:B------:R-:W-:-:S05]  /*49e0*/  VIADD R3, R3, UR6 ;  /* 0x0000000603037c36 */ /* 0x000fca0008000000 */
[----:B-----5:R-:W-:-:S13]  /*49f0*/  ISETP.GE.AND P0, PT, R3, UR5, PT ;  /* 0x0000000503007c0c */ /* 0x020fda000bf06270 */
[----:B------:R-:W-:Y:S05]  /*4a00*/  @!P0 BRA `(.L_x_88) ;  /* 0xfffffff800b48947 */ /* 0x000fea000383ffff */
[----:B012---:R-:W-:Y:S05]  /*4a10*/  BSYNC.RECONVERGENT B0 ;  /* 0x0000000000007941 */ /* 0x007fea0003800200 */
.L_x_83:
[----:B------:R-:W-:Y:S05]  /*4a20*/  EXIT ;  /* 0x000000000000794d */ /* 0x000fea0003800000 */
        .weak           $__internal_1_$__cuda_sm20_div_rn_f64_full
        .type           $__internal_1_$__cuda_sm20_div_rn_f64_full,@function
        .size           $__internal_1_$__cuda_sm20_div_rn_f64_full,($lpc_batch_f32$__internal_trig_reduction_slowpathd - $__internal_1_$__cuda_sm20_div_rn_f64_full)
$__internal_1_$__cuda_sm20_div_rn_f64_full:
[C---:B------:R-:W-:Y:S01]  /*4a30*/  FSETP.GEU.AND P0, PT, |R17|.reuse, 1.469367938527859385e-39, PT ;  /* 0x001000001100780b */ /* 0x040fe20003f0e200 */
[----:B------:R-:W-:Y:S01]  /*4a40*/  IMAD.MOV.U32 R19, RZ, RZ, R23 ;  /* 0x000000ffff137224 */ /* 0x000fe200078e0017 */
[----:B------:R-:W-:Y:S01]  /*4a50*/  LOP3.LUT R42, R17, 0x800fffff, RZ, 0xc0, !PT ;  /* 0x800fffff112a7812 */ /* 0x000fe200078ec0ff */
[----:B------:R-:W-:Y:S01]  /*4a60*/  IMAD.MOV.U32 R18, RZ, RZ, R20 ;  /* 0x000000ffff127224 */ /* 0x000fe200078e0014 */
[----:B------:R-:W-:Y:S01]  /*4a70*/  MOV R20, 0x1 ;  /* 0x0000000100147802 */ /* 0x000fe20000000f00 */
[----:B------:R-:W-:Y:S01]  /*4a80*/  IMAD.MOV.U32 R34, RZ, RZ, 0x1ca00000 ;  /* 0x1ca00000ff227424 */ /* 0x000fe200078e00ff */
[----:B------:R-:W-:Y:S01]  /*4a90*/  LOP3.LUT R43, R42, 0x3ff00000, RZ, 0xfc, !PT ;  /* 0x3ff000002a2b7812 */ /* 0x000fe200078efcff */
[----:B------:R-:W-:Y:S01]  /*4aa0*/  IMAD.MOV.U32 R42, RZ, RZ, R16 ;  /* 0x000000ffff2a7224 */ /* 0x000fe200078e0010 */
[C---:B------:R-:W-:Y:S01]  /*4ab0*/  FSETP.GEU.AND P2, PT, |R19|.reuse, 1.469367938527859385e-39, PT ;  /* 0x001000001300780b */ /* 0x040fe20003f4e200 */
[----:B------:R-:W-:Y:S01]  /*4ac0*/  BSSY.RECONVERGENT B3, `(.L_x_89) ;  /* 0x0000050000037945 */ /* 0x000fe20003800200 */
[----:B------:R-:W-:-:S02]  /*4ad0*/  LOP3.LUT R41, R19, 0x7ff00000, RZ, 0xc0, !PT ;  /* 0x7ff0000013297812 */ /* 0x000fc400078ec0ff */
[----:B------:R-:W-:Y:S01]  /*4ae0*/  LOP3.LUT R46, R17, 0x7ff00000, RZ, 0xc0, !PT ;  /* 0x7ff00000112e7812 */ /* 0x000fe200078ec0ff */
[----:B------:R-:W-:Y:S02]  /*4af0*/  @!P0 DMUL R42, R16, 8.98846567431157953865e+307 ;  /* 0x7fe00000102a8828 */ /* 0x000fe40000000000 */
[----:B------:R-:W-:Y:S01]  /*4b00*/  IMAD.MOV.U32 R45, RZ, RZ, R41 ;  /* 0x000000ffff2d7224 */ /* 0x000fe200078e0029 */
[----:B------:R-:W-:-:S03]  /*4b10*/  ISETP.GE.U32.AND P1, PT, R41, R46, PT ;  /* 0x0000002e2900720c */ /* 0x000fc60003f26070 */
[----:B------:R-:W0:Y:S02]  /*4b20*/  MUFU.RCP64H R21, R43 ;  /* 0x0000002b00157308 */ /* 0x000e240000001800 */
[----:B------:R-:W-:Y:S02]  /*4b30*/  @!P2 LOP3.LUT R24, R17, 0x7ff00000, RZ, 0xc0, !PT ;  /* 0x7ff000001118a812 */ /* 0x000fe400078ec0ff */
[----:B------:R-:W-:Y:S02]  /*4b40*/  @!P0 LOP3.LUT R46, R43, 0x7ff00000, RZ, 0xc0, !PT ;  /* 0x7ff000002b2e8812 */ /* 0x000fe400078ec0ff */
[----:B------:R-:W-:Y:S02]  /*4b50*/  @!P2 ISETP.GE.U32.AND P3, PT, R41, R24, PT ;  /* 0x000000182900a20c */ /* 0x000fe40003f66070 */
[----:B------:R-:W-:Y:S02]  /*4b60*/  IADD3 R48, PT, PT, R46, -0x1, RZ ;  /* 0xffffffff2e307810 */ /* 0x000fe40007ffe0ff */
[----:B------:R-:W-:-:S04]  /*4b70*/  @!P2 SEL R25, R34, 0x63400000, !P3 ;  /* 0x634000002219a807 */ /* 0x000fc80005800000 */
[----:B------:R-:W-:Y:S01]  /*4b80*/  @!P2 LOP3.LUT R26, R25, 0x80000000, R19, 0xf8, !PT ;  /* 0x80000000191aa812 */ /* 0x000fe200078ef813 */
[----:B0-----:R-:W-:-:S03]  /*4b90*/  DFMA R22, R20, -R42, 1 ;  /* 0x3ff000001416742b */ /* 0x001fc6000000082a */
[----:B------:R-:W-:Y:S01]  /*4ba0*/  @!P2 LOP3.LUT R27, R26, 0x100000, RZ, 0xfc, !PT ;  /* 0x001000001a1ba812 */ /* 0x000fe200078efcff */
[----:B------:R-:W-:-:S04]  /*4bb0*/  @!P2 IMAD.MOV.U32 R26, RZ, RZ, RZ ;  /* 0x000000ffff1aa224 */ /* 0x000fc800078e00ff */
[----:B------:R-:W-:-:S08]  /*4bc0*/  DFMA R22, R22, R22, R22 ;  /* 0x000000161616722b */ /* 0x000fd00000000016 */
[----:B------:R-:W-:Y:S01]  /*4bd0*/  DFMA R22, R20, R22, R20 ;  /* 0x000000161416722b */ /* 0x000fe20000000014 */
[----:B------:R-:W-:Y:S01]  /*4be0*/  SEL R21, R34, 0x63400000, !P1 ;  /* 0x6340000022157807 */ /* 0x000fe20004800000 */
[----:B------:R-:W-:-:S03]  /*4bf0*/  IMAD.MOV.U32 R20, RZ, RZ, R18 ;  /* 0x000000ffff147224 */ /* 0x000fc600078e0012 */
[----:B------:R-:W-:-:S03]  /*4c00*/  LOP3.LUT R21, R21, 0x800fffff, R19, 0xf8, !PT ;  /* 0x800fffff15157812 */ /* 0x000fc600078ef813 */
[----:B------:R-:W-:-:S03]  /*4c10*/  DFMA R24, R22, -R42, 1 ;  /* 0x3ff000001618742b */ /* 0x000fc6000000082a */
[----:B------:R-:W-:-:S05]  /*4c20*/  @!P2 DFMA R20, R20, 2, -R26 ;  /* 0x400000001414a82b */ /* 0x000fca000000081a */
[----:B------:R-:W-:-:S05]  /*4c30*/  DFMA R22, R22, R24, R22 ;  /* 0x000000181616722b */ /* 0x000fca0000000016 */
[----:B------:R-:W-:-:S03]  /*4c40*/  @!P2 LOP3.LUT R45, R21, 0x7ff00000, RZ, 0xc0, !PT ;  /* 0x7ff00000152da812 */ /* 0x000fc600078ec0ff */
[----:B------:R-:W-:Y:S02]  /*4c50*/  DMUL R24, R22, R20 ;  /* 0x0000001416187228 */ /* 0x000fe40000000000 */
[----:B------:R-:W-:-:S05]  /*4c60*/  VIADD R47, R45, 0xffffffff ;  /* 0xffffffff2d2f7836 */ /* 0x000fca0000000000 */
[----:B------:R-:W-:Y:S01]  /*4c70*/  ISETP.GT.U32.AND P0, PT, R47, 0x7feffffe, PT ;  /* 0x7feffffe2f00780c */ /* 0x000fe20003f04070 */
[----:B------:R-:W-:-:S03]  /*4c80*/  DFMA R26, R24, -R42, R20 ;  /* 0x8000002a181a722b */ /* 0x000fc60000000014 */
[----:B------:R-:W-:-:S05]  /*4c90*/  ISETP.GT.U32.OR P0, PT, R48, 0x7feffffe, P0 ;  /* 0x7feffffe3000780c */ /* 0x000fca0000704470 */
[----:B------:R-:W-:-:S08]  /*4ca0*/  DFMA R26, R22, R26, R24 ;  /* 0x0000001a161a722b */ /* 0x000fd00000000018 */
[----:B------:R-:W-:Y:S05]  /*4cb0*/  @P0 BRA `(.L_x_90) ;  /* 0x00000000006c0947 */ /* 0x000fea0003800000 */
[----:B------:R-:W-:-:S04]  /*4cc0*/  LOP3.LUT R22, R17, 0x7ff00000, RZ, 0xc0, !PT ;  /* 0x7ff0000011167812 */ /* 0x000fc800078ec0ff */
[CC--:B------:R-:W-:Y:S02]  /*4cd0*/  VIADDMNMX R18, R41.reuse, -R22.reuse, 0xb9600000, !PT ;  /* 0xb960000029127446 */ /* 0x0c0fe40007800916 */
[----:B------:R-:W-:Y:S02]  /*4ce0*/  ISETP.GE.U32.AND P0, PT, R41, R22, PT ;  /* 0x000000162900720c */ /* 0x000fe40003f06070 */
[----:B------:R-:W-:Y:S02]  /*4cf0*/  VIMNMX R18, PT, PT, R18, 0x46a00000, PT ;  /* 0x46a0000012127848 */ /* 0x000fe40003fe0100 */
[----:B------:R-:W-:-:S05]  /*4d00*/  SEL R19, R34, 0x63400000, !P0 ;  /* 0x6340000022137807 */ /* 0x000fca0004000000 */
[----:B------:R-:W-:Y:S02]  /*4d10*/  IMAD.IADD R24, R18, 0x1, -R19 ;  /* 0x0000000112187824 */ /* 0x000fe400078e0a13 */
[----:B------:R-:W-:Y:S02]  /*4d20*/  IMAD.MOV.U32 R18, RZ, RZ, RZ ;  /* 0x000000ffff127224 */ /* 0x000fe400078e00ff */
        /* <DEDUP_REMOVED lines=11> */
[----:B------:R-:W-:Y:S01]  /*4de0*/  MOV R16, RZ ;  /* 0x000000ff00107202 */ /* 0x000fe20000000f00 */
[----:B------:R-:W-:-:S05]  /*4df0*/  DMUL.RP R18, R26, R18 ;  /* 0x000000121a127228 */ /* 0x000fca0000008000 */
[----:B------:R-:W-:-:S05]  /*4e00*/  DFMA R16, R22, -R16, R26 ;  /* 0x800000101610722b */ /* 0x000fca000000001a */
[----:B------:R-:W-:Y:S02]  /*4e10*/  LOP3.LUT R25, R19, R25, RZ, 0x3c, !PT ;  /* 0x0000001913197212 */ /* 0x000fe400078e3cff */
[----:B------:R-:W-:-:S04]  /*4e20*/  IADD3 R16, PT, PT, -R24, -0x43300000, RZ ;  /* 0xbcd0000018107810 */ /* 0x000fc80007ffe1ff */
[----:B------:R-:W-:-:S04]  /*4e30*/  FSETP.NEU.AND P0, PT, |R17|, R16, PT ;  /* 0x000000101100720b */ /* 0x000fc80003f0d200 */
[----:B------:R-:W-:Y:S02]  /*4e40*/  FSEL R22, R18, R22, !P0 ;  /* 0x0000001612167208 */ /* 0x000fe40004000000 */
[----:B------:R-:W-:Y:S01]  /*4e50*/  FSEL R23, R25, R23, !P0 ;  /* 0x0000001719177208 */ /* 0x000fe20004000000 */
[----:B------:R-:W-:Y:S06]  /*4e60*/  BRA `(.L_x_91) ;  /* 0x0000000000547947 */ /* 0x000fec0003800000 */
.L_x_90:
        /* <DEDUP_REMOVED lines=16> */
.L_x_93:
[----:B------:R-:W-:Y:S02]  /*4f70*/  LOP3.LUT R23, R17, 0x80000, RZ, 0xfc, !PT ;  /* 0x0008000011177812 */ /* 0x000fe400078efcff */
[----:B------:R-:W-:Y:S01]  /*4f80*/  MOV R22, R16 ;  /* 0x0000001000167202 */ /* 0x000fe20000000f00 */
[----:B------:R-:W-:Y:S06]  /*4f90*/  BRA `(.L_x_91) ;  /* 0x0000000000087947 */ /* 0x000fec0003800000 */
.L_x_92:
[----:B------:R-:W-:Y:S01]  /*4fa0*/  LOP3.LUT R23, R19, 0x80000, RZ, 0xfc, !PT ;  /* 0x0008000013177812 */ /* 0x000fe200078efcff */
[----:B------:R-:W-:-:S07]  /*4fb0*/  IMAD.MOV.U32 R22, RZ, RZ, R18 ;  /* 0x000000ffff167224 */ /* 0x000fce00078e0012 */
.L_x_91:
[----:B------:R-:W-:Y:S05]  /*4fc0*/  BSYNC.RECONVERGENT B3 ;  /* 0x0000000000037941 */ /* 0x000fea0003800200 */
.L_x_89:
[----:B------:R-:W-:Y:S02]  /*4fd0*/  IMAD.MOV.U32 R45, RZ, RZ, 0x0 ;  /* 0x00000000ff2d7424 */ /* 0x000fe400078e00ff */
[----:B------:R-:W-:Y:S02]  /*4fe0*/  IMAD.MOV.U32 R16, RZ, RZ, R22 ;  /* 0x000000ffff107224 */ /* 0x000fe400078e0016 */
[----:B------:R-:W-:Y:S01]  /*4ff0*/  IMAD.MOV.U32 R17, RZ, RZ, R23 ;  /* 0x000000ffff117224 */ /* 0x000fe200078e0017 */
[----:B------:R-:W-:Y:S06]  /*5000*/  RET.REL.NODEC R44 `(lpc_batch_f32) ;  /* 0xffffffac2cfc7950 */ /* 0x000fec0003c3ffff */
        .type           $lpc_batch_f32$__internal_trig_reduction_slowpathd,@function
        .size           $lpc_batch_f32$__internal_trig_reduction_slowpathd,(.L_x_117 - $lpc_batch_f32$__internal_trig_reduction_slowpathd)
$lpc_batch_f32$__internal_trig_reduction_slowpathd:
[--C-:B------:R-:W-:Y:S01]  /*5010*/  SHF.R.U32.HI R24, RZ, 0x14, R17.reuse ;  /* 0x00000014ff187819 */ /* 0x100fe20000011611 */
[----:B------:R-:W-:Y:S01]  /*5020*/  IMAD.MOV.U32 R45, RZ, RZ, R17 ;  /* 0x000000ffff2d7224 */ /* 0x000fe200078e0011 */
[----:B------:R-:W-:Y:S02]  /*5030*/  MOV R20, RZ ;  /* 0x000000ff00147202 */ /* 0x000fe40000000f00 */
[----:B------:R-:W-:-:S04]  /*5040*/  LOP3.LUT R18, R24, 0x7ff, RZ, 0xc0, !PT ;  /* 0x000007ff18127812 */ /* 0x000fc800078ec0ff */
[----:B------:R-:W-:-:S13]  /*5050*/  ISETP.NE.AND P0, PT, R18, 0x7ff, PT ;  /* 0x000007ff1200780c */ /* 0x000fda0003f05270 */
[----:B------:R-:W-:Y:S05]  /*5060*/  @!P0 BRA `(.L_x_94) ;  /* 0x0000000800448947 */ /* 0x000fea0003800000 */
[----:B------:R-:W-:Y:S01]  /*5070*/  VIADD R18, R18, 0xfffffc00 ;  /* 0xfffffc0012127836 */ /* 0x000fe20000000000 */
[----:B------:R-:W-:Y:S01]  /*5080*/  BSSY.RECONVERGENT B4, `(.L_x_95) ;  /* 0x000002e000047945 */ /* 0x000fe20003800200 */
[----:B------:R-:W-:-:S03]  /*5090*/  CS2R R22, SRZ ;  /* 0x0000000000167805 */ /* 0x000fc6000001ff00 */
[----:B------:R-:W-:Y:S02]  /*50a0*/  SHF.R.U32.HI R25, RZ, 0x6, R18 ;  /* 0x00000006ff197819 */ /* 0x000fe40000011612 */
[----:B------:R-:W-:Y:S02]  /*50b0*/  ISETP.GE.U32.AND P0, PT, R18, 0x80, PT ;  /* 0x000000801200780c */ /* 0x000fe40003f06070 */
[C---:B------:R-:W-:Y:S02]  /*50c0*/  IADD3 R26, PT, PT, -R25.reuse, 0x13, RZ ;  /* 0x00000013191a7810 */ /* 0x040fe40007ffe1ff */
[----:B------:R-:W-:Y:S02]  /*50d0*/  IADD3 R46, PT, PT, -R25, 0xf, RZ ;  /* 0x0000000f192e7810 */ /* 0x000fe40007ffe1ff */
[----:B------:R-:W-:-:S04]  /*50e0*/  SEL R26, R26, 0x12, P0 ;  /* 0x000000121a1a7807 */ /* 0x000fc80000000000 */
[----:B------:R-:W-:-:S13]  /*50f0*/  ISETP.GE.AND P0, PT, R46, R26, PT ;  /* 0x0000001a2e00720c */ /* 0x000fda0003f06270 */
[----:B------:R-:W-:Y:S05]  /*5100*/  @P0 BRA `(.L_x_96) ;  /* 0x0000000000940947 */ /* 0x000fea0003800000 */
[----:B------:R-:W0:Y:S01]  /*5110*/  LDC.64 R18, c[0x0][0x358] ;  /* 0x0000d600ff127b82 */ /* 0x000e220000000a00 */
[C---:B------:R-:W-:Y:S01]  /*5120*/  SHF.L.U64.HI R27, R44.reuse, 0xb, R45 ;  /* 0x0000000b2c1b7819 */ /* 0x040fe2000001022d */
[----:B------:R-:W-:Y:S01]  /*5130*/  BSSY.RECONVERGENT B5, `(.L_x_97) ;  /* 0x0000021000057945 */ /* 0x000fe20003800200 */
[----:B------:R-:W-:Y:S01]  /*5140*/  IMAD.SHL.U32 R41, R44, 0x800, RZ ;  /* 0x000008002c297824 */ /* 0x000fe200078e00ff */
[----:B------:R-:W-:Y:S01]  /*5150*/  IADD3 R45, PT, PT, RZ, -R25, -R26 ;  /* 0x80000019ff2d7210 */ /* 0x000fe20007ffe81a */
[----:B------:R-:W-:Y:S01]  /*5160*/  IMAD.MOV.U32 R44, RZ, RZ, RZ ;  /* 0x000000ffff2c7224 */ /* 0x000fe200078e00ff */
[----:B------:R-:W-:Y:S02]  /*5170*/  CS2R R22, SRZ ;  /* 0x0000000000167805 */ /* 0x000fe4000001ff00 */
[----:B------:R-:W-:-:S07]  /*5180*/  LOP3.LUT R27, R27, 0x80000000, RZ, 0xfc, !PT ;  /* 0x800000001b1b7812 */ /* 0x000fce00078efcff */
.L_x_98:
[----:B------:R-:W1:Y:S01]  /*5190*/  LDC.64 R20, c[0x4][RZ] ;  /* 0x01000000ff147b82 */ /* 0x000e620000000a00 */
[----:B0-----:R-:W-:Y:S02]  /*51a0*/  R2UR UR26, R18 ;  /* 0x00000000121a72ca */ /* 0x001fe400000e0000 */
[----:B------:R-:W-:Y:S01]  /*51b0*/  R2UR UR27, R19 ;  /* 0x00000000131b72ca */ /* 0x000fe200000e0000 */
[----:B-1----:R-:W-:-:S12]  /*51c0*/  IMAD.WIDE R50, R46, 0x8, R20 ;  /* 0x000000082e327825 */ /* 0x002fd800078e0214 */
[----:B------:R-:W2:Y:S01]  /*51d0*/  LDG.E.64.CONSTANT R20, desc[UR26][R50.64] ;  /* 0x0000001a32147981 */ /* 0x000ea2000c1e9b00 */
[----:B------:R-:W-:Y:S02]  /*51e0*/  VIADD R45, R45, 0x1 ;  /* 0x000000012d2d7836 */ /* 0x000fe40000000000 */
[----:B------:R-:W-:Y:S02]  /*51f0*/  VIADD R46, R46, 0x1 ;  /* 0x000000012e2e7836 */ /* 0x000fe40000000000 */
[----:B--2---:R-:W-:-:S04]  /*5200*/  IMAD.WIDE.U32 R22, P3, R20, R41, R22 ;  /* 0x0000002914167225 */ /* 0x004fc80007860016 */
[C---:B------:R-:W-:Y:S02]  /*5210*/  IMAD R47, R20.reuse, R27, RZ ;  /* 0x0000001b142f7224 */ /* 0x040fe400078e02ff */
[----:B------:R-:W-:Y:S02]  /*5220*/  IMAD R48, R21, R41, RZ ;  /* 0x0000002915307224 */ /* 0x000fe400078e02ff */
[----:B------:R-:W-:Y:S01]  /*5230*/  IMAD.HI.U32 R20, R20, R27, RZ ;  /* 0x0000001b14147227 */ /* 0x000fe200078e00ff */
[----:B------:R-:W-:-:S03]  /*5240*/  IADD3 R47, P0, PT, R47, R23, RZ ;  /* 0x000000172f2f7210 */ /* 0x000fc60007f1e0ff */
[----:B------:R-:W-:Y:S01]  /*5250*/  IMAD R23, R44, 0x8, R1 ;  /* 0x000000082c177824 */ /* 0x000fe200078e0201 */
[----:B------:R-:W-:Y:S01]  /*5260*/  IADD3 R49, P1, PT, R48, R47, RZ ;  /* 0x0000002f30317210 */ /* 0x000fe20007f3e0ff */
[----:B------:R-:W-:Y:S01]  /*5270*/  IMAD.MOV.U32 R48, RZ, RZ, R22 ;  /* 0x000000ffff307224 */ /* 0x000fe200078e0016 */
[----:B------:R-:W-:Y:S01]  /*5280*/  IADD3.X R47, PT, PT, R20, RZ, RZ, P3, !PT ;  /* 0x000000ff142f7210 */ /* 0x000fe20001ffe4ff */
[----:B------:R-:W-:-:S03]  /*5290*/  IMAD.HI.U32 R22, R21, R41, RZ ;  /* 0x0000002915167227 */ /* 0x000fc600078e00ff */
[----:B------:R0:W-:Y:S01]  /*52a0*/  STL.64 [R23], R48 ;  /* 0x0000003017007387 */ /* 0x0001e20000100a00 */
[----:B------:R-:W-:Y:S01]  /*52b0*/  IMAD.HI.U32 R20, R21, R27, RZ ;  /* 0x0000001b15147227 */ /* 0x000fe200078e00ff */
[----:B------:R-:W-:-:S03]  /*52c0*/  IADD3.X R22, P0, PT, R22, R47, RZ, P0, !PT ;  /* 0x0000002f16167210 */ /* 0x000fc6000071e4ff */
[----:B------:R-:W-:Y:S02]  /*52d0*/  IMAD R21, R21, R27, RZ ;  /* 0x0000001b15157224 */ /* 0x000fe400078e02ff */
[----:B------:R-:W-:Y:S01]  /*52e0*/  IMAD.X R20, RZ, RZ, R20, P0 ;  /* 0x000000ffff147224 */ /* 0x000fe200000e0614 */
[----:B------:R-:W-:Y:S01]  /*52f0*/  ISETP.NE.AND P0, PT, R45, -0xf, PT ;  /* 0xfffffff12d00780c */ /* 0x000fe20003f05270 */
[----:B------:R-:W-:Y:S01]  /*5300*/  VIADD R44, R44, 0x1 ;  /* 0x000000012c2c7836 */ /* 0x000fe20000000000 */
[----:B------:R-:W-:-:S05]  /*5310*/  IADD3.X R22, P1, PT, R21, R22, RZ, P1, !PT ;  /* 0x0000001615167210 */ /* 0x000fca0000f3e4ff */
[----:B0-----:R-:W-:-:S06]  /*5320*/  IMAD.X R23, RZ, RZ, R20, P1 ;  /* 0x000000ffff177224 */ /* 0x001fcc00008e0614 */
[----:B------:R-:W-:Y:S05]  /*5330*/  @P0 BRA `(.L_x_98) ;  /* 0xfffffffc00940947 */ /* 0x000fea000383ffff */
[----:B------:R-:W-:Y:S05]  /*5340*/  BSYNC.RECONVERGENT B5 ;  /* 0x0000000000057941 */ /* 0x000fea0003800200 */
.L_x_97:
[----:B------:R-:W-:-:S07]  /*5350*/  MOV R46, R26 ;  /* 0x0000001a002e7202 */ /* 0x000fce0000000f00 */
.L_x_96:
[----:B------:R-:W-:Y:S05]  /*5360*/  BSYNC.RECONVERGENT B4 ;  /* 0x0000000000047941 */ /* 0x000fea0003800200 */
.L_x_95:
[----:B------:R-:W-:Y:S01]  /*5370*/  LOP3.LUT P0, R27, R24, 0x3f, RZ, 0xc0, !PT ;  /* 0x0000003f181b7812 */ /* 0x000fe2000780c0ff */
[----:B------:R-:W-:-:S04]  /*5380*/  IMAD.IADD R18, R25, 0x1, R46 ;  /* 0x0000000119127824 */ /* 0x000fc800078e022e */
[----:B------:R-:W-:-:S05]  /*5390*/  IMAD.U32 R45, R18, 0x8, R1 ;  /* 0x00000008122d7824 */ /* 0x000fca00078e0001 */
[----:B------:R0:W-:Y:S04]  /*53a0*/  STL.64 [R45+-0x78], R22 ;  /* 0xffff88162d007387 */ /* 0x0001e80000100a00 */
[----:B------:R-:W2:Y:S04]  /*53b0*/  @P0 LDL.64 R24, [R1+0x8] ;  /* 0x0000080001180983 */ /* 0x000ea80000100a00 */
[----:B------:R-:W3:Y:S04]  /*53c0*/  LDL.64 R18, [R1+0x10] ;  /* 0x0000100001127983 */ /* 0x000ee80000100a00 */
[----:B------:R-:W4:Y:S01]  /*53d0*/  LDL.64 R20, [R1+0x18] ;  /* 0x0000180001147983 */ /* 0x000f220000100a00 */
[----:B------:R-:W-:Y:S01]  /*53e0*/  BSSY.RECONVERGENT B4, `(.L_x_99) ;  /* 0x0000035000047945 */ /* 0x000fe20003800200 */
[----:B--2---:R-:W-:-:S02]  /*53f0*/  @P0 SHF.R.U64 R46, R24, 0x1, R25 ;  /* 0x00000001182e0819 */ /* 0x004fc40000001219 */
[----:B------:R-:W-:Y:S02]  /*5400*/  @P0 SHF.R.U32.HI R48, RZ, 0x1, R25 ;  /* 0x00000001ff300819 */ /* 0x000fe40000011619 */
[----:B------:R-:W-:Y:S02]  /*5410*/  @P0 LOP3.LUT R25, R27, 0x3f, RZ, 0x3c, !PT ;  /* 0x0000003f1b190812 */ /* 0x000fe400078e3cff */
[--C-:B---3--:R-:W-:Y:S02]  /*5420*/  @P0 SHF.R.U32.HI R24, RZ, 0x1, R19.reuse ;  /* 0x00000001ff180819 */ /* 0x108fe40000011613 */
[C---:B------:R-:W-:Y:S02]  /*5430*/  @P0 SHF.R.U64 R26, R18.reuse, 0x1, R19 ;  /* 0x00000001121a0819 */ /* 0x040fe40000001213 */
[----:B------:R-:W-:Y:S02]  /*5440*/  @P0 SHF.L.U32 R44, R18, R27, RZ ;  /* 0x0000001b122c0219 */ /* 0x000fe400000006ff */
[----:B0-----:R-:W-:-:S02]  /*5450*/  @P0 SHF.R.U64 R23, R46, R25, R48 ;  /* 0x000000192e170219 */ /* 0x001fc40000001230 */
[----:B------:R-:W-:Y:S02]  /*5460*/  @P0 SHF.L.U64.HI R41, R18, R27, R19 ;  /* 0x0000001b12290219 */ /* 0x000fe40000010213 */
[----:B------:R-:W-:Y:S02]  /*5470*/  @P0 SHF.R.U32.HI R46, RZ, R25, R48 ;  /* 0x00000019ff2e0219 */ /* 0x000fe40000011630 */
[----:B----4-:R-:W-:Y:S02]  /*5480*/  @P0 SHF.L.U32 R22, R20, R27, RZ ;  /* 0x0000001b14160219 */ /* 0x010fe400000006ff */
[----:B------:R-:W-:Y:S02]  /*5490*/  @P0 SHF.R.U64 R45, R26, R25, R24 ;  /* 0x000000191a2d0219 */ /* 0x000fe40000001218 */
[----:B------:R-:W-:Y:S02]  /*54a0*/  @P0 LOP3.LUT R18, R44, R23, RZ, 0xfc, !PT ;  /* 0x000000172c120212 */ /* 0x000fe400078efcff */
[----:B------:R-:W-:-:S02]  /*54b0*/  @P0 LOP3.LUT R19, R41, R46, RZ, 0xfc, !PT ;  /* 0x0000002e29130212 */ /* 0x000fc400078efcff */
[----:B------:R-:W-:Y:S02]  /*54c0*/  @P0 SHF.L.U64.HI R27, R20, R27, R21 ;  /* 0x0000001b141b0219 */ /* 0x000fe40000010215 */
[----:B------:R-:W-:Y:S01]  /*54d0*/  @P0 LOP3.LUT R20, R22, R45, RZ, 0xfc, !PT ;  /* 0x0000002d16140212 */ /* 0x000fe200078efcff */
[C---:B------:R-:W-:Y:S01]  /*54e0*/  IMAD.SHL.U32 R22, R18.reuse, 0x4, RZ ;  /* 0x0000000412167824 */ /* 0x040fe200078e00ff */
[----:B------:R-:W-:Y:S02]  /*54f0*/  @P0 SHF.R.U32.HI R24, RZ, R25, R24 ;  /* 0x00000019ff180219 */ /* 0x000fe40000011618 */
[----:B------:R-:W-:Y:S02]  /*5500*/  SHF.L.U64.HI R18, R18, 0x2, R19 ;  /* 0x0000000212127819 */ /* 0x000fe40000010213 */
[----:B------:R-:W-:Y:S02]  /*5510*/  SHF.L.W.U32.HI R26, R19, 0x2, R20 ;  /* 0x00000002131a7819 */ /* 0x000fe40000010e14 */
[----:B------:R-:W-:-:S02]  /*5520*/  @P0 LOP3.LUT R21, R27, R24, RZ, 0xfc, !PT ;  /* 0x000000181b150212 */ /* 0x000fc400078efcff */
[----:B------:R-:W-:Y:S02]  /*5530*/  IADD3 RZ, P0, PT, RZ, -R22, RZ ;  /* 0x80000016ffff7210 */ /* 0x000fe40007f1e0ff */
[----:B------:R-:W-:Y:S02]  /*5540*/  LOP3.LUT R19, RZ, R18, RZ, 0x33, !PT ;  /* 0x00000012ff137212 */ /* 0x000fe400078e33ff */
[----:B------:R-:W-:Y:S02]  /*5550*/  SHF.L.W.U32.HI R20, R20, 0x2, R21 ;  /* 0x0000000214147819 */ /* 0x000fe40000010e15 */
[----:B------:R-:W-:Y:S02]  /*5560*/  LOP3.LUT R23, RZ, R26, RZ, 0x33, !PT ;  /* 0x0000001aff177212 */ /* 0x000fe400078e33ff */
[----:B------:R-:W-:Y:S02]  /*5570*/  IADD3.X R19, P0, PT, RZ, R19, RZ, P0, !PT ;  /* 0x00000013ff137210 */ /* 0x000fe4000071e4ff */
[----:B------:R-:W-:-:S02]  /*5580*/  LOP3.LUT R24, RZ, R20, RZ, 0x33, !PT ;  /* 0x00000014ff187212 */ /* 0x000fc400078e33ff */
[----:B------:R-:W-:Y:S02]  /*5590*/  IADD3.X R23, P1, PT, RZ, R23, RZ, P0, !PT ;  /* 0x00000017ff177210 */ /* 0x000fe4000073e4ff */
[----:B------:R-:W-:-:S03]  /*55a0*/  ISETP.GT.U32.AND P3, PT, R26, -0x1, PT ;  /* 0xffffffff1a00780c */ /* 0x000fc60003f64070 */
[----:B------:R-:W-:Y:S01]  /*55b0*/  IMAD.X R25, RZ, RZ, R24, P1 ;  /* 0x000000ffff197224 */ /* 0x000fe200008e0618 */
[----:B------:R-:W-:-:S04]  /*55c0*/  ISETP.GT.AND.EX P0, PT, R20, -0x1, PT, P3 ;  /* 0xffffffff1400780c */ /* 0x000fc80003f04330 */
[----:B------:R-:W-:Y:S02]  /*55d0*/  SEL R25, R20, R25, P0 ;  /* 0x0000001914197207 */ /* 0x000fe40000000000 */
[----:B------:R-:W-:Y:S02]  /*55e0*/  SEL R26, R26, R23, P0 ;  /* 0x000000171a1a7207 */ /* 0x000fe40000000000 */
[----:B------:R-:W-:-:S04]  /*55f0*/  ISETP.NE.U32.AND P1, PT, R25, RZ, PT ;  /* 0x000000ff1900720c */ /* 0x000fc80003f25070 */
[----:B------:R-:W-:Y:S02]  /*5600*/  SEL R23, R26, R25, !P1 ;  /* 0x000000191a177207 */ /* 0x000fe40004800000 */
[----:B------:R-:W-:-:S04]  /*5610*/  @!P0 IADD3 R22, PT, PT, -R22, RZ, RZ ;  /* 0x000000ff16168210 */ /* 0x000fc80007ffe1ff */
[----:B------:R-:W0:Y:S02]  /*5620*/  FLO.U32 R23, R23 ;  /* 0x0000001700177300 */ /* 0x000e2400000e0000 */
[C---:B0-----:R-:W-:Y:S02]  /*5630*/  IADD3 R27, PT, PT, -R23.reuse, 0x1f, RZ ;  /* 0x0000001f171b7810 */ /* 0x041fe40007ffe1ff */
[----:B------:R-:W-:-:S03]  /*5640*/  IADD3 R24, PT, PT, -R23, 0x3f, RZ ;  /* 0x0000003f17187810 */ /* 0x000fc60007ffe1ff */
[----:B------:R-:W-:Y:S01]  /*5650*/  @P1 IMAD.MOV R24, RZ, RZ, R27 ;  /* 0x000000ffff181224 */ /* 0x000fe200078e021b */
[----:B------:R-:W-:-:S04]  /*5660*/  SEL R27, R18, R19, P0 ;  /* 0x00000013121b7207 */ /* 0x000fc80000000000 */
[----:B------:R-:W-:-:S13]  /*5670*/  ISETP.NE.AND P1, PT, R24, RZ, PT ;  /* 0x000000ff1800720c */ /* 0x000fda0003f25270 */
[----:B------:R-:W-:Y:S05]  /*5680*/  @!P1 BRA `(.L_x_100) ;  /* 0x0000000000289947 */ /* 0x000fea0003800000 */
[----:B------:R-:W-:Y:S02]  /*5690*/  LOP3.LUT R19, R24, 0x3f, RZ, 0xc0, !PT ;  /* 0x0000003f18137812 */ /* 0x000fe400078ec0ff */
[--C-:B------:R-:W-:Y:S02]  /*56a0*/  SHF.R.U64 R23, R22, 0x1, R27.reuse ;  /* 0x0000000116177819 */ /* 0x100fe4000000121b */
        /* <DEDUP_REMOVED lines=8> */
.L_x_100:
[----:B------:R-:W-:Y:S05]  /*5730*/  BSYNC.RECONVERGENT B4 ;  /* 0x0000000000047941 */ /* 0x000fea0003800200 */
.L_x_99:
[----:B------:R-:W-:Y:S01]  /*5740*/  IMAD.WIDE.U32 R22, R26, 0x2168c235, RZ ;  /* 0x2168c2351a167825 */ /* 0x000fe200078e00ff */
[----:B------:R-:W-:-:S03]  /*5750*/  SHF.R.U32.HI R21, RZ, 0x1e, R21 ;  /* 0x0000001eff157819 */ /* 0x000fc60000011615 */
[----:B------:R-:W-:Y:S01]  /*5760*/  IMAD.MOV.U32 R18, RZ, RZ, R23 ;  /* 0x000000ffff127224 */ /* 0x000fe200078e0017 */
[----:B------:R-:W-:Y:S01]  /*5770*/  IADD3 RZ, P1, PT, R22, R22, RZ ;  /* 0x0000001616ff7210 */ /* 0x000fe20007f3e0ff */
[----:B------:R-:W-:Y:S01]  /*5780*/  IMAD.MOV.U32 R19, RZ, RZ, RZ ;  /* 0x000000ffff137224 */ /* 0x000fe200078e00ff */
[----:B------:R-:W-:Y:S01]  /*5790*/  LEA.HI R20, R20, R21, RZ, 0x1 ;  /* 0x0000001514147211 */ /* 0x000fe200078f08ff */
[----:B------:R-:W-:-:S04]  /*57a0*/  IMAD.HI.U32 R23, R25, -0x36f0255e, RZ ;  /* 0xc90fdaa219177827 */ /* 0x000fc800078e00ff */
[----:B------:R-:W-:-:S04]  /*57b0*/  IMAD.WIDE.U32 R18, R26, -0x36f0255e, R18 ;  /* 0xc90fdaa21a127825 */ /* 0x000fc800078e0012 */
[----:B------:R-:W-:-:S04]  /*57c0*/  IMAD.WIDE.U32 R18, P3, R25, 0x2168c235, R18 ;  /* 0x2168c23519127825 */ /* 0x000fc80007860012 */
[----:B------:R-:W-:Y:S01]  /*57d0*/  IMAD R25, R25, -0x36f0255e, RZ ;  /* 0xc90fdaa219197824 */ /* 0x000fe200078e02ff */
[----:B------:R-:W-:Y:S01]  /*57e0*/  IADD3.X RZ, P1, PT, R18, R18, RZ, P1, !PT ;  /* 0x0000001212ff7210 */ /* 0x000fe20000f3e4ff */
[----:B------:R-:W-:-:S03]  /*57f0*/  IMAD.X R22, RZ, RZ, R23, P3 ;  /* 0x000000ffff167224 */ /* 0x000fc600018e0617 */
[----:B------:R-:W-:-:S04]  /*5800*/  IADD3 R19, P3, PT, R25, R19, RZ ;  /* 0x0000001319137210 */ /* 0x000fc80007f7e0ff */
        /* <DEDUP_REMOVED lines=9> */
[----:B------:R-:W-:Y:S02]  /*58a0*/  IADD3.X R19, PT, PT, RZ, R19, RZ, P3, !PT ;  /* 0x00000013ff137210 */ /* 0x000fe40001ffe4ff */
[----:B------:R-:W-:Y:S01]  /*58b0*/  LOP3.LUT P1, R17, R17, 0x80000000, RZ, 0xc0, !PT ;  /* 0x8000000011117812 */ /* 0x000fe2000782c0ff */
[----:B------:R-:W-:Y:S01]  /*58c0*/  IMAD.IADD R18, R23, 0x1, -R24 ;  /* 0x0000000117127824 */ /* 0x000fe200078e0a18 */
[----:B------:R-:W-:-:S02]  /*58d0*/  SHF.R.U64 R44, R44, 0xa, R19 ;  /* 0x0000000a2c2c7819 */ /* 0x000fc40000001213 */
[----:B------:R-:W-:Y:S01]  /*58e0*/  @!P0 LOP3.LUT R17, R17, 0x80000000, RZ, 0x3c, !PT ;  /* 0x8000000011118812 */ /* 0x000fe200078e3cff */
[----:B------:R-:W-:Y:S01]  /*58f0*/  IMAD.SHL.U32 R18, R18, 0x100000, RZ ;  /* 0x0010000012127824 */ /* 0x000fe200078e00ff */
[----:B------:R-:W-:-:S04]  /*5900*/  IADD3 R44, P3, PT, R44, 0x1, RZ ;  /* 0x000000012c2c7810 */ /* 0x000fc80007f7e0ff */
[----:B------:R-:W-:-:S03]  /*5910*/  LEA.HI.X R19, R19, RZ, RZ, 0x16, P3 ;  /* 0x000000ff13137211 */ /* 0x000fc600018fb4ff */
[----:B------:R-:W-:Y:S01]  /*5920*/  @P1 IMAD.MOV R20, RZ, RZ, -R20 ;  /* 0x000000ffff141224 */ /* 0x000fe200078e0a14 */
[--C-:B------:R-:W-:Y:S02]  /*5930*/  SHF.R.U64 R44, R44, 0x1, R19.reuse ;  /* 0x000000012c2c7819 */ /* 0x100fe40000001213 */
[----:B------:R-:W-:Y:S02]  /*5940*/  SHF.R.U32.HI R19, RZ, 0x1, R19 ;  /* 0x00000001ff137819 */ /* 0x000fe40000011613 */
[----:B------:R-:W-:-:S04]  /*5950*/  IADD3 R44, P3, P4, RZ, RZ, R44 ;  /* 0x000000ffff2c7210 */ /* 0x000fc80007c7e02c */
[----:B------:R-:W-:-:S04]  /*5960*/  IADD3.X R18, PT, PT, R18, 0x3fe00000, R19, P3, P4 ;  /* 0x3fe0000012127810 */ /* 0x000fc80001fe8413 */
[----:B------:R-:W-:-:S07]  /*5970*/  LOP3.LUT R45, R18, R17, RZ, 0xfc, !PT ;  /* 0x00000011122d7212 */ /* 0x000fce00078efcff */
.L_x_94:
[----:B------:R-:W-:-:S04]  /*5980*/  IMAD.MOV.U32 R17, RZ, RZ, 0x0 ;  /* 0x00000000ff117424 */ /* 0x000fc800078e00ff */
[----:B------:R-:W-:Y:S05]  /*5990*/  RET.REL.NODEC R16 `(lpc_batch_f32) ;  /* 0xffffffa410987950 */ /* 0x000fea0003c3ffff */
.L_x_101:
        /* <DEDUP_REMOVED lines=14> */
.L_x_117:


//--------------------- .nv.global.init           --------------------------
	.section	.nv.global.init,"aw",@progbits
	.align	16
.nv.global.init:
	.type		__cudart_sin_cos_coeffs,@object
	.size		__cudart_sin_cos_coeffs,(__cudart_i2opi_d - __cudart_sin_cos_coeffs)
__cudart_sin_cos_coeffs:
        /*0000*/ 	.byte	0x46, 0xd2, 0xb0, 0x2c, 0xf1, 0xe5, 0x5a, 0xbe, 0x92, 0xe3, 0xac, 0x69, 0xe3, 0x1d, 0xc7, 0x3e
        /*0010*/ 	.byte	0xa1, 0x62, 0xdb, 0x19, 0xa0, 0x01, 0x2a, 0xbf, 0x18, 0x08, 0x11, 0x11, 0x11, 0x11, 0x81, 0x3f
        /*0020*/ 	.byte	0x54, 0x55, 0x55, 0x55, 0x55, 0x55, 0xc5, 0xbf, 0x00, 0x00, 0x00, 0x00, 0x00, 0x00, 0x00, 0x00
        /*0030*/ 	.byte	0x00, 0x00, 0x00, 0x00, 0x00, 0x00, 0x00, 0x00, 0x64, 0x81, 0xfd, 0x20, 0x83, 0xff, 0xa8, 0xbd
        /*0040*/ 	.byte	0x28, 0x85, 0xef, 0xc1, 0xa7, 0xee, 0x21, 0x3e, 0xd9, 0xe6, 0x06, 0x8e, 0x4f, 0x7e, 0x92, 0xbe
        /*0050*/ 	.byte	0xe9, 0xbc, 0xdd, 0x19, 0xa0, 0x01, 0xfa, 0x3e, 0x47, 0x5d, 0xc1, 0x16, 0x6c, 0xc1, 0x56, 0xbf
        /*0060*/ 	.byte	0x51, 0x55, 0x55, 0x55, 0x55, 0x55, 0xa5, 0x3f, 0x00, 0x00, 0x00, 0x00, 0x00, 0x00, 0xe0, 0xbf
        /*0070*/ 	.byte	0x00, 0x00, 0x00, 0x00, 0x00, 0x00, 0xf0, 0x3f, 0x00, 0x00, 0x00, 0x00, 0x00, 0x00, 0x00, 0x00
	.type		__cudart_i2opi_d,@object
	.size		__cudart_i2opi_d,(.L_0 - __cudart_i2opi_d)
__cudart_i2opi_d:
        /* <DEDUP_REMOVED lines=9> */
.L_0:


//--------------------- .nv.shared.reserved.0     --------------------------
	.section	.nv.shared.reserved.0,"aw",@nobits
	.weak		__nv_reservedSMEM_offset_0_alias
	.size		__nv_reservedSMEM_offset_0_alias, 0, 64
	.other		__nv_reservedSMEM_offset_0_alias,@"STO_CUDA_RESERVED_SHARED STV_DEFAULT"
__nv_reservedSMEM_offset_0_alias:
	.zero		0
	.zero		64


//--------------------- .nv.constant0.lpc_many_series_one_param_time_major_f32 --------------------------
	.section	.nv.constant0.lpc_many_series_one_param_time_major_f32,"a",@progbits
	.sectionflags	@""
	.align	4
.nv.constant0.lpc_many_series_one_param_time_major_f32:
	.zero		992


//--------------------- .nv.constant0.lpc_batch_f32 --------------------------
	.section	.nv.constant0.lpc_batch_f32,"a",@progbits
	.sectionflags	@""
	.align	4
.nv.constant0.lpc_batch_f32:
	.zero		1016


//--------------------- SYMBOLS --------------------------

	.type		.nv.reservedSmem.offset0,@object
	.size		.nv.reservedSmem.offset0,0x4
